// auto-generated by cutlass_sweep.conv — config: {"arch": "sm_100", "cluster_m": 2, "cluster_n": 1, "conv_kind": "fprop", "dtype": "e4m3", "ndim": 2, "tile_k": 64, "tile_m": 128, "tile_n": 128}
#include "cutlass/cutlass.h"
#include "cute/tensor.hpp"
#include "cutlass/kernel_hardware_info.hpp"
#include "cutlass/conv/convolution.h"
#include "cutlass/conv/dispatch_policy.hpp"
#include "cutlass/conv/collective/collective_builder.hpp"
#include "cutlass/conv/kernel/conv_universal.hpp"
#include "cutlass/conv/device/conv_universal_adapter.hpp"
#include "cutlass/epilogue/collective/collective_builder.hpp"

using namespace cute;
using Elem = cutlass::float_e4m3_t;
using Acc  = float;
using LayoutAB = cutlass::layout::TensorNHWC;
using LayoutC  = cutlass::layout::TensorNHWC;
constexpr auto ConvOp = cutlass::conv::Operator::kFprop;
using TileShape    = Shape<_128, _128, Shape<_64>>;
using ClusterShape = Shape<_2, _1, _1>;

using CollectiveEpilogue = typename cutlass::epilogue::collective::CollectiveBuilder<
    cutlass::arch::Sm100, cutlass::arch::OpClassTensorOp,
    TileShape, ClusterShape,
    cutlass::epilogue::collective::EpilogueTileAuto,
    Acc, Acc,
    Elem, LayoutC, 128 / cutlass::sizeof_bits<Elem>::value,
    Elem, LayoutC, 128 / cutlass::sizeof_bits<Elem>::value,
    cutlass::epilogue::collective::EpilogueScheduleAuto
  >::CollectiveOp;

using CollectiveMainloop = typename cutlass::conv::collective::CollectiveBuilder<
    cutlass::arch::Sm100, cutlass::arch::OpClassTensorOp, ConvOp,
    Elem, LayoutAB, 128 / cutlass::sizeof_bits<Elem>::value,
    Elem, LayoutAB, 128 / cutlass::sizeof_bits<Elem>::value,
    Acc,
    TileShape, ClusterShape,
    cutlass::conv::collective::StageCountAutoCarveout<
        static_cast<int>(sizeof(typename CollectiveEpilogue::SharedStorage))>,
    cutlass::conv::collective::KernelScheduleAuto
  >::CollectiveOp;

using ProblemShape = cutlass::conv::ConvProblemShape<
    ConvOp, CollectiveMainloop::DispatchPolicy::NumSpatialDimensions>;
using ConvKernel = cutlass::conv::kernel::ConvUniversal<
    ProblemShape, CollectiveMainloop, CollectiveEpilogue>;
using Conv = cutlass::conv::device::ConvUniversalAdapter<ConvKernel>;

auto* _anchor = &cutlass::device_kernel<ConvKernel>;


// ===== COMPILED SASS (sm_100a) =====

	.target	sm_100a

	.elftype	@"ET_EXEC"


//--------------------- .note.nv.tkinfo           --------------------------
	.section	.note.nv.tkinfo,"",@"SHT_NOTE"
	.sectionflags	@"SHF_NOTE_NV_TKINFO"
	.tkinfo
        /*0018*/ 	.word	0x00000002
        /*0030*/ 	.string	""
        /*0030*/ 	.string	"ptxas"
        /*0030*/ 	.string	"Cuda compilation tools, release 13.0, V13.0.88"
        /*0030*/ 	.string	"Build cuda_13.0.r13.0/compiler.36424714_0"
        /*0030*/ 	.string	"-arch sm_100a -m 64 "



//--------------------- .note.nv.cuinfo           --------------------------
	.section	.note.nv.cuinfo,"",@"SHT_NOTE"
	.sectionflags	@"SHF_NOTE_NV_CUINFO"
        /*0018*/ 	.short	0x0002
        /*001a*/ 	.short	0x0064
        /*001c*/ 	.short	0x0082
	.zero		2


//--------------------- .nv.info                  --------------------------
	.section	.nv.info,"",@"SHT_CUDA_INFO"
	.align	4


	//----- nvinfo : EIATTR_REGCOUNT
	.align		4
        /*0000*/ 	.byte	0x04, 0x2f
        /*0002*/ 	.short	(.L_19 - .L_18)
	.align		4
.L_18:
        /*0004*/ 	.word	index@(_ZN7cutlass13device_kernelINS_4conv6kernel13ConvUniversalINS1_16ConvProblemShapeILNS1_8OperatorE0ELi2EEENS1_10collective14CollectiveConvINS1_47MainloopSm100TmaUmmaWarpSpecializedImplicitGemmILS5_0ELi26ELi2ELi1ELi2EN4cute5tupleIJNSA_1CILi2EEENSC_ILi1EEESE_EEEEENSB_IJNSC_ILi128EEESH_NSB_IJNSC_ILi64EEEEEEEEENS_12float_e4m3_tESL_NSA_8TiledMMAINSA_8MMA_AtomIJNSA_10MMA_TraitsINSA_25SM100_MMA_F8F6F4_2x1SM_SSEJSL_SL_fSH_SH_NSA_17integral_constantINSA_4UMMA5MajorELSS_0EEEST_NSQ_INSR_7ScaleInELSU_0EEESV_EEEEEENSA_6LayoutINSB_IJSE_SE_SE_EEENSB_IJNSC_ILi0EEES10_S10_EEEEENSB_IJNSA_10UnderscoreES13_S13_EEEEENS7_6detail27Sm100ImplicitGemmTileTraitsINSA_25SM100_TMA_2SM_LOAD_IM2COLENSA_14ComposedLayoutINSA_7SwizzleILi2ELi4ELi3EEENSA_18smem_ptr_flag_bitsILi8EEENSY_INSB_IJNSC_ILi8EEESI_EEENSB_IJSI_SE_EEEEEEEvEENS17_INSA_18SM100_TMA_2SM_LOADES1I_vEEEENS_8epilogue10collective18CollectiveEpilogueINS1N_23Sm100TmaWarpSpecializedILi2ELi2ELi32ELb0ELb0EEEJNSB_IJSI_SH_SJ_EEENSB_IJNSY_ISI_SE_EENSY_INSB_IJNSC_ILi32EEESD_EEENSB_IJSE_SI_EEEEEEEESL_NSB_IJNSB_IJlllEEESE_S10_EEESL_S20_NS1N_6fusion15FusionCallbacksIS1R_NS21_17LinearCombinationISL_fSL_fLNS_15FloatRoundStyleE2EEES1S_S1Y_JEEENSA_5SM1004TMEM4LOAD26SM100_TMEM_LOAD_32dp32b32xENSA_20SM90_TMA_LOAD_IM2COLENS19_INS1A_ILi1ELi4ELi3EEES1D_NSY_INSB_IJS1E_S1U_EEENSB_IJS1U_SE_EEEEEEENSA_39AutoVectorizingCopyWithAssumedAlignmentILi128EEENSA_21SM90_TMA_STORE_IM2COLES2G_S2I_S2I_EEEvvEEEEvNT_6ParamsE)
        /*0008*/ 	.word	0x00000079


	//----- nvinfo : EIATTR_FRAME_SIZE
	.align		4
.L_19:
        /*000c*/ 	.byte	0x04, 0x11
        /*000e*/ 	.short	(.L_21 - .L_20)
	.align		4
.L_20:
        /*0010*/ 	.word	index@($__internal_2_$__cuda_sm10x_tcgen05_guardrail_trap_unallocated_columns_being_dealloced)
        /*0014*/ 	.word	0x00000008


	//----- nvinfo : EIATTR_FRAME_SIZE
	.align		4
.L_21:
        /*0018*/ 	.byte	0x04, 0x11
        /*001a*/ 	.short	(.L_23 - .L_22)
	.align		4
.L_22:
        /*001c*/ 	.word	index@($__internal_1_$__cuda_sm10x_tcgen05_guardrail_trap_phase_invalid_during_alloc)
        /*0020*/ 	.word	0x00000008


	//----- nvinfo : EIATTR_FRAME_SIZE
	.align		4
.L_23:
        /*0024*/ 	.byte	0x04, 0x11
        /*0026*/ 	.short	(.L_25 - .L_24)
	.align		4
.L_24:
        /*0028*/ 	.word	index@($__internal_0_$__cuda_sm10x_tcgen05_guardrail_trap_col_being_dealloced_not_returned_by_alloc)
        /*002c*/ 	.word	0x00000008


	//----- nvinfo : EIATTR_FRAME_SIZE
	.align		4
.L_25:
        /*0030*/ 	.byte	0x04, 0x11
        /*0032*/ 	.short	(.L_27 - .L_26)
	.align		4
.L_26:
        /*0034*/ 	.word	index@(_ZN7cutlass13device_kernelINS_4conv6kernel13ConvUniversalINS1_16ConvProblemShapeILNS1_8OperatorE0ELi2EEENS1_10collective14CollectiveConvINS1_47MainloopSm100TmaUmmaWarpSpecializedImplicitGemmILS5_0ELi26ELi2ELi1ELi2EN4cute5tupleIJNSA_1CILi2EEENSC_ILi1EEESE_EEEEENSB_IJNSC_ILi128EEESH_NSB_IJNSC_ILi64EEEEEEEEENS_12float_e4m3_tESL_NSA_8TiledMMAINSA_8MMA_AtomIJNSA_10MMA_TraitsINSA_25SM100_MMA_F8F6F4_2x1SM_SSEJSL_SL_fSH_SH_NSA_17integral_constantINSA_4UMMA5MajorELSS_0EEEST_NSQ_INSR_7ScaleInELSU_0EEESV_EEEEEENSA_6LayoutINSB_IJSE_SE_SE_EEENSB_IJNSC_ILi0EEES10_S10_EEEEENSB_IJNSA_10UnderscoreES13_S13_EEEEENS7_6detail27Sm100ImplicitGemmTileTraitsINSA_25SM100_TMA_2SM_LOAD_IM2COLENSA_14ComposedLayoutINSA_7SwizzleILi2ELi4ELi3EEENSA_18smem_ptr_flag_bitsILi8EEENSY_INSB_IJNSC_ILi8EEESI_EEENSB_IJSI_SE_EEEEEEEvEENS17_INSA_18SM100_TMA_2SM_LOADES1I_vEEEENS_8epilogue10collective18CollectiveEpilogueINS1N_23Sm100TmaWarpSpecializedILi2ELi2ELi32ELb0ELb0EEEJNSB_IJSI_SH_SJ_EEENSB_IJNSY_ISI_SE_EENSY_INSB_IJNSC_ILi32EEESD_EEENSB_IJSE_SI_EEEEEEEESL_NSB_IJNSB_IJlllEEESE_S10_EEESL_S20_NS1N_6fusion15FusionCallbacksIS1R_NS21_17LinearCombinationISL_fSL_fLNS_15FloatRoundStyleE2EEES1S_S1Y_JEEENSA_5SM1004TMEM4LOAD26SM100_TMEM_LOAD_32dp32b32xENSA_20SM90_TMA_LOAD_IM2COLENS19_INS1A_ILi1ELi4ELi3EEES1D_NSY_INSB_IJS1E_S1U_EEENSB_IJS1U_SE_EEEEEEENSA_39AutoVectorizingCopyWithAssumedAlignmentILi128EEENSA_21SM90_TMA_STORE_IM2COLES2G_S2I_S2I_EEEvvEEEEvNT_6ParamsE)
        /*0038*/ 	.word	0x00000008


	//----- nvinfo : EIATTR_MIN_STACK_SIZE
	.align		4
.L_27:
        /*003c*/ 	.byte	0x04, 0x12
        /*003e*/ 	.short	(.L_29 - .L_28)
	.align		4
.L_28:
        /*0040*/ 	.word	index@(_ZN7cutlass13device_kernelINS_4conv6kernel13ConvUniversalINS1_16ConvProblemShapeILNS1_8OperatorE0ELi2EEENS1_10collective14CollectiveConvINS1_47MainloopSm100TmaUmmaWarpSpecializedImplicitGemmILS5_0ELi26ELi2ELi1ELi2EN4cute5tupleIJNSA_1CILi2EEENSC_ILi1EEESE_EEEEENSB_IJNSC_ILi128EEESH_NSB_IJNSC_ILi64EEEEEEEEENS_12float_e4m3_tESL_NSA_8TiledMMAINSA_8MMA_AtomIJNSA_10MMA_TraitsINSA_25SM100_MMA_F8F6F4_2x1SM_SSEJSL_SL_fSH_SH_NSA_17integral_constantINSA_4UMMA5MajorELSS_0EEEST_NSQ_INSR_7ScaleInELSU_0EEESV_EEEEEENSA_6LayoutINSB_IJSE_SE_SE_EEENSB_IJNSC_ILi0EEES10_S10_EEEEENSB_IJNSA_10UnderscoreES13_S13_EEEEENS7_6detail27Sm100ImplicitGemmTileTraitsINSA_25SM100_TMA_2SM_LOAD_IM2COLENSA_14ComposedLayoutINSA_7SwizzleILi2ELi4ELi3EEENSA_18smem_ptr_flag_bitsILi8EEENSY_INSB_IJNSC_ILi8EEESI_EEENSB_IJSI_SE_EEEEEEEvEENS17_INSA_18SM100_TMA_2SM_LOADES1I_vEEEENS_8epilogue10collective18CollectiveEpilogueINS1N_23Sm100TmaWarpSpecializedILi2ELi2ELi32ELb0ELb0EEEJNSB_IJSI_SH_SJ_EEENSB_IJNSY_ISI_SE_EENSY_INSB_IJNSC_ILi32EEESD_EEENSB_IJSE_SI_EEEEEEEESL_NSB_IJNSB_IJlllEEESE_S10_EEESL_S20_NS1N_6fusion15FusionCallbacksIS1R_NS21_17LinearCombinationISL_fSL_fLNS_15FloatRoundStyleE2EEES1S_S1Y_JEEENSA_5SM1004TMEM4LOAD26SM100_TMEM_LOAD_32dp32b32xENSA_20SM90_TMA_LOAD_IM2COLENS19_INS1A_ILi1ELi4ELi3EEES1D_NSY_INSB_IJS1E_S1U_EEENSB_IJS1U_SE_EEEEEEENSA_39AutoVectorizingCopyWithAssumedAlignmentILi128EEENSA_21SM90_TMA_STORE_IM2COLES2G_S2I_S2I_EEEvvEEEEvNT_6ParamsE)
        /*0044*/ 	.word	0x00000008
.L_29:


//--------------------- .nv.compat                --------------------------
	.section	.nv.compat,"",@"SHT_CUDA_COMPAT_INFO"
	.align	4
        /*0000*/ 	.byte	0x02, 0x09, 0x01, 0x00, 0x02, 0x02, 0x02, 0x00, 0x02, 0x05, 0x05, 0x00, 0x03, 0x07, 0x01, 0x01
        /*0010*/ 	.byte	0x02, 0x03, 0x01, 0x00, 0x02, 0x06, 0x01, 0x00, 0x04, 0x0b, 0x08, 0x00, 0x09, 0x00, 0x00, 0x00
        /*0020*/ 	.byte	0x00, 0x00, 0x00, 0x00


//--------------------- .nv.info._ZN7cutlass13device_kernelINS_4conv6kernel13ConvUniversalINS1_16ConvProblemShapeILNS1_8OperatorE0ELi2EEENS1_10collective14CollectiveConvINS1_47MainloopSm100TmaUmmaWarpSpecializedImplicitGemmILS5_0ELi26ELi2ELi1ELi2EN4cute5tupleIJNSA_1CILi2EEENSC_ILi1EEESE_EEEEENSB_IJNSC_ILi128EEESH_NSB_IJNSC_ILi64EEEEEEEEENS_12float_e4m3_tESL_NSA_8TiledMMAINSA_8MMA_AtomIJNSA_10MMA_TraitsINSA_25SM100_MMA_F8F6F4_2x1SM_SSEJSL_SL_fSH_SH_NSA_17integral_constantINSA_4UMMA5MajorELSS_0EEEST_NSQ_INSR_7ScaleInELSU_0EEESV_EEEEEENSA_6LayoutINSB_IJSE_SE_SE_EEENSB_IJNSC_ILi0EEES10_S10_EEEEENSB_IJNSA_10UnderscoreES13_S13_EEEEENS7_6detail27Sm100ImplicitGemmTileTraitsINSA_25SM100_TMA_2SM_LOAD_IM2COLENSA_14ComposedLayoutINSA_7SwizzleILi2ELi4ELi3EEENSA_18smem_ptr_flag_bitsILi8EEENSY_INSB_IJNSC_ILi8EEESI_EEENSB_IJSI_SE_EEEEEEEvEENS17_INSA_18SM100_TMA_2SM_LOADES1I_vEEEENS_8epilogue10collective18CollectiveEpilogueINS1N_23Sm100TmaWarpSpecializedILi2ELi2ELi32ELb0ELb0EEEJNSB_IJSI_SH_SJ_EEENSB_IJNSY_ISI_SE_EENSY_INSB_IJNSC_ILi32EEESD_EEENSB_IJSE_SI_EEEEEEEESL_NSB_IJNSB_IJlllEEESE_S10_EEESL_S20_NS1N_6fusion15FusionCallbacksIS1R_NS21_17LinearCombinationISL_fSL_fLNS_15FloatRoundStyleE2EEES1S_S1Y_JEEENSA_5SM1004TMEM4LOAD26SM100_TMEM_LOAD_32dp32b32xENSA_20SM90_TMA_LOAD_IM2COLENS19_INS1A_ILi1ELi4ELi3EEES1D_NSY_INSB_IJS1E_S1U_EEENSB_IJS1U_SE_EEEEEEENSA_39AutoVectorizingCopyWithAssumedAlignmentILi128EEENSA_21SM90_TMA_STORE_IM2COLES2G_S2I_S2I_EEEvvEEEEvNT_6ParamsE --------------------------
	.section	.nv.info._ZN7cutlass13device_kernelINS_4conv6kernel13ConvUniversalINS1_16ConvProblemShapeILNS1_8OperatorE0ELi2EEENS1_10collective14CollectiveConvINS1_47MainloopSm100TmaUmmaWarpSpecializedImplicitGemmILS5_0ELi26ELi2ELi1ELi2EN4cute5tupleIJNSA_1CILi2EEENSC_ILi1EEESE_EEEEENSB_IJNSC_ILi128EEESH_NSB_IJNSC_ILi64EEEEEEEEENS_12float_e4m3_tESL_NSA_8TiledMMAINSA_8MMA_AtomIJNSA_10MMA_TraitsINSA_25SM100_MMA_F8F6F4_2x1SM_SSEJSL_SL_fSH_SH_NSA_17integral_constantINSA_4UMMA5MajorELSS_0EEEST_NSQ_INSR_7ScaleInELSU_0EEESV_EEEEEENSA_6LayoutINSB_IJSE_SE_SE_EEENSB_IJNSC_ILi0EEES10_S10_EEEEENSB_IJNSA_10UnderscoreES13_S13_EEEEENS7_6detail27Sm100ImplicitGemmTileTraitsINSA_25SM100_TMA_2SM_LOAD_IM2COLENSA_14ComposedLayoutINSA_7SwizzleILi2ELi4ELi3EEENSA_18smem_ptr_flag_bitsILi8EEENSY_INSB_IJNSC_ILi8EEESI_EEENSB_IJSI_SE_EEEEEEEvEENS17_INSA_18SM100_TMA_2SM_LOADES1I_vEEEENS_8epilogue10collective18CollectiveEpilogueINS1N_23Sm100TmaWarpSpecializedILi2ELi2ELi32ELb0ELb0EEEJNSB_IJSI_SH_SJ_EEENSB_IJNSY_ISI_SE_EENSY_INSB_IJNSC_ILi32EEESD_EEENSB_IJSE_SI_EEEEEEEESL_NSB_IJNSB_IJlllEEESE_S10_EEESL_S20_NS1N_6fusion15FusionCallbacksIS1R_NS21_17LinearCombinationISL_fSL_fLNS_15FloatRoundStyleE2EEES1S_S1Y_JEEENSA_5SM1004TMEM4LOAD26SM100_TMEM_LOAD_32dp32b32xENSA_20SM90_TMA_LOAD_IM2COLENS19_INS1A_ILi1ELi4ELi3EEES1D_NSY_INSB_IJS1E_S1U_EEENSB_IJS1U_SE_EEEEEEENSA_39AutoVectorizingCopyWithAssumedAlignmentILi128EEENSA_21SM90_TMA_STORE_IM2COLES2G_S2I_S2I_EEEvvEEEEvNT_6ParamsE,"",@"SHT_CUDA_INFO"
	.sectionflags	@""
	.align	4


	//----- nvinfo : EIATTR_CUDA_API_VERSION
	.align		4
        /*0000*/ 	.byte	0x04, 0x37
        /*0002*/ 	.short	(.L_31 - .L_30)
.L_30:
        /*0004*/ 	.word	0x00000082


	//----- nvinfo : EIATTR_KPARAM_INFO
	.align		4
.L_31:
        /*0008*/ 	.byte	0x04, 0x17
        /*000a*/ 	.short	(.L_33 - .L_32)
.L_32:
        /*000c*/ 	.word	0x00000000
        /*0010*/ 	.short	0x0000
        /*0012*/ 	.short	0x0000
        /*0014*/ 	.byte	0x00, 0xf0, 0x01, 0x20


	//----- nvinfo : EIATTR_AT_ENTRY_FRAGMENTS
	.align		4
.L_33:
        /*0018*/ 	.byte	0x04, 0x4f
        /*001a*/ 	.short	(.L_35 - .L_34)


	//   ....[0]....
.L_34:
        /*001c*/ 	.word	0x00000007


	//----- nvinfo : EIATTR_RESERVED_SMEM_USED
	.align		4
.L_35:
        /*0020*/ 	.byte	0x01, 0x41
	.zero		2


	//----- nvinfo : EIATTR_SPARSE_MMA_MASK
	.align		4
        /*0024*/ 	.byte	0x03, 0x50
        /*0026*/ 	.short	0x0000


	//----- nvinfo : EIATTR_TCGEN05_2CTA_USED
	.align		4
        /*0028*/ 	.byte	0x01, 0x52
	.zero		2


	//----- nvinfo : EIATTR_MAXREG_COUNT
	.align		4
        /*002c*/ 	.byte	0x03, 0x1b
        /*002e*/ 	.short	0x00ff


	//----- nvinfo : EIATTR_NUM_BARRIERS
	.align		4
        /*0030*/ 	.byte	0x02, 0x4c
        /*0032*/ 	.byte	0x07
	.zero		1


	//----- nvinfo : EIATTR_EXTERNS
	.align		4
        /*0034*/ 	.byte	0x04, 0x0f
        /*0036*/ 	.short	(.L_37 - .L_36)


	//   ....[0]....
	.align		4
.L_36:
        /*0038*/ 	.word	index@(__assertfail)


	//----- nvinfo : EIATTR_MERCURY_ISA_VERSION
	.align		4
.L_37:
        /*003c*/ 	.byte	0x03, 0x5f
        /*003e*/ 	.short	0x0101


	//----- nvinfo : EIATTR_INT_WARP_WIDE_INSTR_OFFSETS
	.align		4
        /*0040*/ 	.byte	0x04, 0x31
        /*0042*/ 	.short	(.L_39 - .L_38)


	//   ....[0]....
.L_38:
        /*0044*/ 	.word	0x00000ea0


	//   ....[1]....
        /*0048*/ 	.word	0x00000f40


	//   ....[2]....
        /*004c*/ 	.word	0x00005050


	//   ....[3]....
        /*0050*/ 	.word	0x00005070


	//   ....[4]....
        /*0054*/ 	.word	0x000050a0


	//   ....[5]....
        /*0058*/ 	.word	0x00005d10


	//   ....[6]....
        /*005c*/ 	.word	0x00005df0


	//   ....[7]....
        /*0060*/ 	.word	0x00005e80


	//   ....[8]....
        /*0064*/ 	.word	0x00005f70


	//   ....[9]....
        /*0068*/ 	.word	0x00006090


	//   ....[10]....
        /*006c*/ 	.word	0x000060d0


	//----- nvinfo : EIATTR_COOP_GROUP_MASK_REGIDS
	.align		4
.L_39:
        /*0070*/ 	.byte	0x04, 0x29
        /*0072*/ 	.short	(.L_41 - .L_40)


	//   ....[0]....
.L_40:
        /*0074*/ 	.word	0xffffffff


	//   ....[1]....
        /*0078*/ 	.word	0xffffffff


	//   ....[2]....
        /*007c*/ 	.word	0xffffffff


	//   ....[3]....
        /*0080*/ 	.word	0xffffffff


	//   ....[4]....
        /*0084*/ 	.word	0xffffffff


	//   ....[5]....
        /*0088*/ 	.word	0xffffffff


	//   ....[6]....
        /*008c*/ 	.word	0xffffffff


	//   ....[7]....
        /*0090*/ 	.word	0xffffffff


	//   ....[8]....
        /*0094*/ 	.word	0xffffffff


	//   ....[9]....
        /*0098*/ 	.word	0xffffffff


	//   ....[10]....
        /*009c*/ 	.word	0xffffffff


	//   ....[11]....
        /*00a0*/ 	.word	0xffffffff


	//   ....[12]....
        /*00a4*/ 	.word	0xffffffff


	//----- nvinfo : EIATTR_COOP_GROUP_INSTR_OFFSETS
	.align		4
.L_41:
        /*00a8*/ 	.byte	0x04, 0x28
        /*00aa*/ 	.short	(.L_43 - .L_42)


	//   ....[0]....
.L_42:
        /*00ac*/ 	.word	0x000000d0


	//   ....[1]....
        /*00b0*/ 	.word	0x00000540


	//   ....[2]....
        /*00b4*/ 	.word	0x000009c0


	//   ....[3]....
        /*00b8*/ 	.word	0x00000b10


	//   ....[4]....
        /*00bc*/ 	.word	0x00000c00


	//   ....[5]....
        /*00c0*/ 	.word	0x00000d40


	//   ....[6]....
        /*00c4*/ 	.word	0x00000fc0


	//   ....[7]....
        /*00c8*/ 	.word	0x00002640


	//   ....[8]....
        /*00cc*/ 	.word	0x00004020


	//   ....[9]....
        /*00d0*/ 	.word	0x000044f0


	//   ....[10]....
        /*00d4*/ 	.word	0x00004520


	//   ....[11]....
        /*00d8*/ 	.word	0x00004f70


	//   ....[12]....
        /*00dc*/ 	.word	0x00005170


	//----- nvinfo : EIATTR_VRC_CTA_INIT_COUNT
	.align		4
.L_43:
        /*00e0*/ 	.byte	0x02, 0x4a
        /*00e2*/ 	.byte	0x80
	.zero		1


	//----- nvinfo : EIATTR_SYSCALL_OFFSETS
	.align		4
        /*00e4*/ 	.byte	0x04, 0x46
        /*00e6*/ 	.short	(.L_45 - .L_44)


	//   ....[0]....
.L_44:
        /*00e8*/ 	.word	0x00006c40


	//   ....[1]....
        /*00ec*/ 	.word	0x00006d80


	//   ....[2]....
        /*00f0*/ 	.word	0x00007700


	//   ....[3]....
        /*00f4*/ 	.word	0x00008530


	//----- nvinfo : EIATTR_MBARRIER_INSTR_OFFSETS
	.align		4
.L_45:
        /*00f8*/ 	.byte	0x04, 0x39
        /*00fa*/ 	.short	(.L_47 - .L_46)


	//   ....[0]....
.L_46:
        /*00fc*/ 	.word	0x00000660
        /*0100*/ 	.word	0x000000ff
        /*0104*/ 	.word	0x00000000
        /*0108*/ 	.short	0x0100
        /*010a*/ 	.byte	0x04
	.zero		1


	//   ....[1]....
        /*010c*/ 	.word	0x00000670
        /*0110*/ 	.word	0x000000ff
        /*0114*/ 	.word	0x000000d0
        /*0118*/ 	.short	0x0100
        /*011a*/ 	.byte	0x04
	.zero		1


	//   ....[2]....
        /*011c*/ 	.word	0x00000680
        /*0120*/ 	.word	0x000000ff
        /*0124*/ 	.word	0x00000008
        /*0128*/ 	.short	0x0100
        /*012a*/ 	.byte	0x04
	.zero		1


	//   ....[3]....
        /*012c*/ 	.word	0x00000690
        /*0130*/ 	.word	0x000000ff
        /*0134*/ 	.word	0x000000d8
        /*0138*/ 	.short	0x0100
        /*013a*/ 	.byte	0x04
	.zero		1


	//   ....[4]....
        /*013c*/ 	.word	0x000006a0
        /*0140*/ 	.word	0x000000ff
        /*0144*/ 	.word	0x00000010
        /*0148*/ 	.short	0x0100
        /*014a*/ 	.byte	0x04
	.zero		1


	//   ....[5]....
        /*014c*/ 	.word	0x000006b0
        /*0150*/ 	.word	0x000000ff
        /*0154*/ 	.word	0x000000e0
        /*0158*/ 	.short	0x0100
        /*015a*/ 	.byte	0x04
	.zero		1


	//   ....[6]....
        /*015c*/ 	.word	0x000006c0
        /*0160*/ 	.word	0x000000ff
        /*0164*/ 	.word	0x00000018
        /*0168*/ 	.short	0x0100
        /*016a*/ 	.byte	0x04
	.zero		1


	//   ....[7]....
        /*016c*/ 	.word	0x000006d0
        /*0170*/ 	.word	0x000000ff
        /*0174*/ 	.word	0x000000e8
        /*0178*/ 	.short	0x0100
        /*017a*/ 	.byte	0x04
	.zero		1


	//   ....[8]....
        /*017c*/ 	.word	0x000006e0
        /*0180*/ 	.word	0x000000ff
        /*0184*/ 	.word	0x00000020
        /*0188*/ 	.short	0x0100
        /*018a*/ 	.byte	0x04
	.zero		1


	//   ....[9]....
        /*018c*/ 	.word	0x000006f0
        /*0190*/ 	.word	0x000000ff
        /*0194*/ 	.word	0x000000f0
        /*0198*/ 	.short	0x0100
        /*019a*/ 	.byte	0x04
	.zero		1


	//   ....[10]....
        /*019c*/ 	.word	0x00000700
        /*01a0*/ 	.word	0x000000ff
        /*01a4*/ 	.word	0x00000028
        /*01a8*/ 	.short	0x0100
        /*01aa*/ 	.byte	0x04
	.zero		1


	//   ....[11]....
        /*01ac*/ 	.word	0x00000710
        /*01b0*/ 	.word	0x000000ff
        /*01b4*/ 	.word	0x000000f8
        /*01b8*/ 	.short	0x0100
        /*01ba*/ 	.byte	0x04
	.zero		1


	//   ....[12]....
        /*01bc*/ 	.word	0x00000720
        /*01c0*/ 	.word	0x000000ff
        /*01c4*/ 	.word	0x00000030
        /*01c8*/ 	.short	0x0100
        /*01ca*/ 	.byte	0x04
	.zero		1


	//   ....[13]....
        /*01cc*/ 	.word	0x00000730
        /*01d0*/ 	.word	0x000000ff
        /*01d4*/ 	.word	0x00000100
        /*01d8*/ 	.short	0x0100
        /*01da*/ 	.byte	0x04
	.zero		1


	//   ....[14]....
        /*01dc*/ 	.word	0x00000740
        /*01e0*/ 	.word	0x000000ff
        /*01e4*/ 	.word	0x00000038
        /*01e8*/ 	.short	0x0100
        /*01ea*/ 	.byte	0x04
	.zero		1


	//   ....[15]....
        /*01ec*/ 	.word	0x00000750
        /*01f0*/ 	.word	0x000000ff
        /*01f4*/ 	.word	0x00000108
        /*01f8*/ 	.short	0x0100
        /*01fa*/ 	.byte	0x04
	.zero		1


	//   ....[16]....
        /*01fc*/ 	.word	0x00000760
        /*0200*/ 	.word	0x000000ff
        /*0204*/ 	.word	0x00000040
        /*0208*/ 	.short	0x0100
        /*020a*/ 	.byte	0x04
	.zero		1


	//   ....[17]....
        /*020c*/ 	.word	0x00000770
        /*0210*/ 	.word	0x000000ff
        /*0214*/ 	.word	0x00000110
        /*0218*/ 	.short	0x0100
        /*021a*/ 	.byte	0x04
	.zero		1


	//   ....[18]....
        /*021c*/ 	.word	0x00000780
        /*0220*/ 	.word	0x000000ff
        /*0224*/ 	.word	0x00000048
        /*0228*/ 	.short	0x0100
        /*022a*/ 	.byte	0x04
	.zero		1


	//   ....[19]....
        /*022c*/ 	.word	0x00000790
        /*0230*/ 	.word	0x000000ff
        /*0234*/ 	.word	0x00000118
        /*0238*/ 	.short	0x0100
        /*023a*/ 	.byte	0x04
	.zero		1


	//   ....[20]....
        /*023c*/ 	.word	0x000007a0
        /*0240*/ 	.word	0x000000ff
        /*0244*/ 	.word	0x00000050
        /*0248*/ 	.short	0x0100
        /*024a*/ 	.byte	0x04
	.zero		1


	//   ....[21]....
        /*024c*/ 	.word	0x000007b0
        /*0250*/ 	.word	0x000000ff
        /*0254*/ 	.word	0x00000120
        /*0258*/ 	.short	0x0100
        /*025a*/ 	.byte	0x04
	.zero		1


	//   ....[22]....
        /*025c*/ 	.word	0x000007c0
        /*0260*/ 	.word	0x000000ff
        /*0264*/ 	.word	0x00000058
        /*0268*/ 	.short	0x0100
        /*026a*/ 	.byte	0x04
	.zero		1


	//   ....[23]....
        /*026c*/ 	.word	0x000007d0
        /*0270*/ 	.word	0x000000ff
        /*0274*/ 	.word	0x00000128
        /*0278*/ 	.short	0x0100
        /*027a*/ 	.byte	0x04
	.zero		1


	//   ....[24]....
        /*027c*/ 	.word	0x000007e0
        /*0280*/ 	.word	0x000000ff
        /*0284*/ 	.word	0x00000060
        /*0288*/ 	.short	0x0100
        /*028a*/ 	.byte	0x04
	.zero		1


	//   ....[25]....
        /*028c*/ 	.word	0x000007f0
        /*0290*/ 	.word	0x000000ff
        /*0294*/ 	.word	0x00000130
        /*0298*/ 	.short	0x0100
        /*029a*/ 	.byte	0x04
	.zero		1


	//   ....[26]....
        /*029c*/ 	.word	0x00000800
        /*02a0*/ 	.word	0x000000ff
        /*02a4*/ 	.word	0x00000068
        /*02a8*/ 	.short	0x0100
        /*02aa*/ 	.byte	0x04
	.zero		1


	//   ....[27]....
        /*02ac*/ 	.word	0x00000810
        /*02b0*/ 	.word	0x000000ff
        /*02b4*/ 	.word	0x00000138
        /*02b8*/ 	.short	0x0100
        /*02ba*/ 	.byte	0x04
	.zero		1


	//   ....[28]....
        /*02bc*/ 	.word	0x00000820
        /*02c0*/ 	.word	0x000000ff
        /*02c4*/ 	.word	0x00000070
        /*02c8*/ 	.short	0x0100
        /*02ca*/ 	.byte	0x04
	.zero		1


	//   ....[29]....
        /*02cc*/ 	.word	0x00000830
        /*02d0*/ 	.word	0x000000ff
        /*02d4*/ 	.word	0x00000140
        /*02d8*/ 	.short	0x0100
        /*02da*/ 	.byte	0x04
	.zero		1


	//   ....[30]....
        /*02dc*/ 	.word	0x00000840
        /*02e0*/ 	.word	0x000000ff
        /*02e4*/ 	.word	0x00000078
        /*02e8*/ 	.short	0x0100
        /*02ea*/ 	.byte	0x04
	.zero		1


	//   ....[31]....
        /*02ec*/ 	.word	0x00000850
        /*02f0*/ 	.word	0x000000ff
        /*02f4*/ 	.word	0x00000148
        /*02f8*/ 	.short	0x0100
        /*02fa*/ 	.byte	0x04
	.zero		1


	//   ....[32]....
        /*02fc*/ 	.word	0x00000860
        /*0300*/ 	.word	0x000000ff
        /*0304*/ 	.word	0x00000080
        /*0308*/ 	.short	0x0100
        /*030a*/ 	.byte	0x04
	.zero		1


	//   ....[33]....
        /*030c*/ 	.word	0x00000870
        /*0310*/ 	.word	0x000000ff
        /*0314*/ 	.word	0x00000150
        /*0318*/ 	.short	0x0100
        /*031a*/ 	.byte	0x04
	.zero		1


	//   ....[34]....
        /*031c*/ 	.word	0x00000880
        /*0320*/ 	.word	0x000000ff
        /*0324*/ 	.word	0x00000088
        /*0328*/ 	.short	0x0100
        /*032a*/ 	.byte	0x04
	.zero		1


	//   ....[35]....
        /*032c*/ 	.word	0x00000890
        /*0330*/ 	.word	0x000000ff
        /*0334*/ 	.word	0x00000158
        /*0338*/ 	.short	0x0100
        /*033a*/ 	.byte	0x04
	.zero		1


	//   ....[36]....
        /*033c*/ 	.word	0x000008a0
        /*0340*/ 	.word	0x000000ff
        /*0344*/ 	.word	0x00000090
        /*0348*/ 	.short	0x0100
        /*034a*/ 	.byte	0x04
	.zero		1


	//   ....[37]....
        /*034c*/ 	.word	0x000008b0
        /*0350*/ 	.word	0x000000ff
        /*0354*/ 	.word	0x00000160
        /*0358*/ 	.short	0x0100
        /*035a*/ 	.byte	0x04
	.zero		1


	//   ....[38]....
        /*035c*/ 	.word	0x000008c0
        /*0360*/ 	.word	0x000000ff
        /*0364*/ 	.word	0x00000098
        /*0368*/ 	.short	0x0100
        /*036a*/ 	.byte	0x04
	.zero		1


	//   ....[39]....
        /*036c*/ 	.word	0x000008d0
        /*0370*/ 	.word	0x000000ff
        /*0374*/ 	.word	0x00000168
        /*0378*/ 	.short	0x0100
        /*037a*/ 	.byte	0x04
	.zero		1


	//   ....[40]....
        /*037c*/ 	.word	0x000008e0
        /*0380*/ 	.word	0x000000ff
        /*0384*/ 	.word	0x000000a0
        /*0388*/ 	.short	0x0100
        /*038a*/ 	.byte	0x04
	.zero		1


	//   ....[41]....
        /*038c*/ 	.word	0x000008f0
        /*0390*/ 	.word	0x000000ff
        /*0394*/ 	.word	0x00000170
        /*0398*/ 	.short	0x0100
        /*039a*/ 	.byte	0x04
	.zero		1


	//   ....[42]....
        /*039c*/ 	.word	0x00000900
        /*03a0*/ 	.word	0x000000ff
        /*03a4*/ 	.word	0x000000a8
        /*03a8*/ 	.short	0x0100
        /*03aa*/ 	.byte	0x04
	.zero		1


	//   ....[43]....
        /*03ac*/ 	.word	0x00000910
        /*03b0*/ 	.word	0x000000ff
        /*03b4*/ 	.word	0x00000178
        /*03b8*/ 	.short	0x0100
        /*03ba*/ 	.byte	0x04
	.zero		1


	//   ....[44]....
        /*03bc*/ 	.word	0x00000920
        /*03c0*/ 	.word	0x000000ff
        /*03c4*/ 	.word	0x000000b0
        /*03c8*/ 	.short	0x0100
        /*03ca*/ 	.byte	0x04
	.zero		1


	//   ....[45]....
        /*03cc*/ 	.word	0x00000930
        /*03d0*/ 	.word	0x000000ff
        /*03d4*/ 	.word	0x00000180
        /*03d8*/ 	.short	0x0100
        /*03da*/ 	.byte	0x04
	.zero		1


	//   ....[46]....
        /*03dc*/ 	.word	0x00000940
        /*03e0*/ 	.word	0x000000ff
        /*03e4*/ 	.word	0x000000b8
        /*03e8*/ 	.short	0x0100
        /*03ea*/ 	.byte	0x04
	.zero		1


	//   ....[47]....
        /*03ec*/ 	.word	0x00000950
        /*03f0*/ 	.word	0x000000ff
        /*03f4*/ 	.word	0x00000188
        /*03f8*/ 	.short	0x0100
        /*03fa*/ 	.byte	0x04
	.zero		1


	//   ....[48]....
        /*03fc*/ 	.word	0x00000960
        /*0400*/ 	.word	0x000000ff
        /*0404*/ 	.word	0x000000c0
        /*0408*/ 	.short	0x0100
        /*040a*/ 	.byte	0x04
	.zero		1


	//   ....[49]....
        /*040c*/ 	.word	0x00000970
        /*0410*/ 	.word	0x000000ff
        /*0414*/ 	.word	0x00000190
        /*0418*/ 	.short	0x0100
        /*041a*/ 	.byte	0x04
	.zero		1


	//   ....[50]....
        /*041c*/ 	.word	0x00000980
        /*0420*/ 	.word	0x000000ff
        /*0424*/ 	.word	0x000000c8
        /*0428*/ 	.short	0x0100
        /*042a*/ 	.byte	0x04
	.zero		1


	//   ....[51]....
        /*042c*/ 	.word	0x00000990
        /*0430*/ 	.word	0x000000ff
        /*0434*/ 	.word	0x00000198
        /*0438*/ 	.short	0x0100
        /*043a*/ 	.byte	0x04
	.zero		1


	//   ....[52]....
        /*043c*/ 	.word	0x00000ac0
        /*0440*/ 	.word	0x000000ff
        /*0444*/ 	.word	0x000001a0
        /*0448*/ 	.short	0x0100
        /*044a*/ 	.byte	0x04
	.zero		1


	//   ....[53]....
        /*044c*/ 	.word	0x00000ad0
        /*0450*/ 	.word	0x000000ff
        /*0454*/ 	.word	0x000001b0
        /*0458*/ 	.short	0x0100
        /*045a*/ 	.byte	0x04
	.zero		1


	//   ....[54]....
        /*045c*/ 	.word	0x00000ae0
        /*0460*/ 	.word	0x000000ff
        /*0464*/ 	.word	0x000001a8
        /*0468*/ 	.short	0x0100
        /*046a*/ 	.byte	0x04
	.zero		1


	//   ....[55]....
        /*046c*/ 	.word	0x00000af0
        /*0470*/ 	.word	0x000000ff
        /*0474*/ 	.word	0x000001b8
        /*0478*/ 	.short	0x0100
        /*047a*/ 	.byte	0x04
	.zero		1


	//   ....[56]....
        /*047c*/ 	.word	0x00000bd0
        /*0480*/ 	.word	0x000000ff
        /*0484*/ 	.word	0x000001c0
        /*0488*/ 	.short	0x0100
        /*048a*/ 	.byte	0x04
	.zero		1


	//   ....[57]....
        /*048c*/ 	.word	0x00000be0
        /*0490*/ 	.word	0x000000ff
        /*0494*/ 	.word	0x000001c8
        /*0498*/ 	.short	0x0100
        /*049a*/ 	.byte	0x04
	.zero		1


	//   ....[58]....
        /*049c*/ 	.word	0x00000d10
        /*04a0*/ 	.word	0x000000ff
        /*04a4*/ 	.word	0x000001d0
        /*04a8*/ 	.short	0x0100
        /*04aa*/ 	.byte	0x06
	.zero		1


	//   ....[59]....
        /*04ac*/ 	.word	0x00000d20
        /*04b0*/ 	.word	0x000000ff
        /*04b4*/ 	.word	0x000001d8
        /*04b8*/ 	.short	0x0100
        /*04ba*/ 	.byte	0x06
	.zero		1


	//   ....[60]....
        /*04bc*/ 	.word	0x00000e50
        /*04c0*/ 	.word	0x000000ff
        /*04c4*/ 	.word	0x000001e0
        /*04c8*/ 	.short	0x0100
        /*04ca*/ 	.byte	0x04
	.zero		1


	//   ....[61]....
        /*04cc*/ 	.word	0x00000e60
        /*04d0*/ 	.word	0x000000ff
        /*04d4*/ 	.word	0x000001f0
        /*04d8*/ 	.short	0x0100
        /*04da*/ 	.byte	0x04
	.zero		1


	//   ....[62]....
        /*04dc*/ 	.word	0x00000e70
        /*04e0*/ 	.word	0x000000ff
        /*04e4*/ 	.word	0x000001e8
        /*04e8*/ 	.short	0x0100
        /*04ea*/ 	.byte	0x04
	.zero		1


	//   ....[63]....
        /*04ec*/ 	.word	0x00000e80
        /*04f0*/ 	.word	0x000000ff
        /*04f4*/ 	.word	0x000001f8
        /*04f8*/ 	.short	0x0100
        /*04fa*/ 	.byte	0x04
	.zero		1


	//   ....[64]....
        /*04fc*/ 	.word	0x00000f80
        /*0500*/ 	.word	0x000000ff
        /*0504*/ 	.word	0x00000200
        /*0508*/ 	.short	0x0100
        /*050a*/ 	.byte	0x06
	.zero		1


	//   ....[65]....
        /*050c*/ 	.word	0x00001aa0
        /*0510*/ 	.word	0x000000ff
        /*0514*/ 	.word	0x000000d0
        /*0518*/ 	.short	0x010a
        /*051a*/ 	.byte	0x04
	.zero		1


	//   ....[66]....
        /*051c*/ 	.word	0x00001d10
        /*0520*/ 	.word	0x000000ff
        /*0524*/ 	.word	0x000000d0
        /*0528*/ 	.short	0x010a
        /*052a*/ 	.byte	0x09
	.zero		1


	//   ....[67]....
        /*052c*/ 	.word	0x00001ec0
        /*0530*/ 	.word	0x000000ff
        /*0534*/ 	.word	0x000000d0
        /*0538*/ 	.short	0x010a
        /*053a*/ 	.byte	0x07
	.zero		1


	//   ....[68]....
        /*053c*/ 	.word	0x00002080
        /*0540*/ 	.word	0x000000ff
        /*0544*/ 	.word	0x000001c8
        /*0548*/ 	.short	0x0101
        /*054a*/ 	.byte	0x1f
	.zero		1


	//   ....[69]....
        /*054c*/ 	.word	0x000020b0
        /*0550*/ 	.word	0x000000ff
        /*0554*/ 	.word	0x000000d0
        /*0558*/ 	.short	0x010a
        /*055a*/ 	.byte	0x04
	.zero		1


	//   ....[70]....
        /*055c*/ 	.word	0x000022d0
        /*0560*/ 	.word	0x000000ff
        /*0564*/ 	.word	0x000000d0
        /*0568*/ 	.short	0x010a
        /*056a*/ 	.byte	0x09
	.zero		1


	//   ....[71]....
        /*056c*/ 	.word	0x00002480
        /*0570*/ 	.word	0x000000ff
        /*0574*/ 	.word	0x000000d0
        /*0578*/ 	.short	0x010a
        /*057a*/ 	.byte	0x07
	.zero		1


	//   ....[72]....
        /*057c*/ 	.word	0x00002650
        /*0580*/ 	.word	0x000000ff
        /*0584*/ 	.word	0x000001d0
        /*0588*/ 	.short	0x010a
        /*058a*/ 	.byte	0x1f
	.zero		1


	//   ....[73]....
        /*058c*/ 	.word	0x00002710
        /*0590*/ 	.word	0x000000ff
        /*0594*/ 	.word	0x00000000
        /*0598*/ 	.short	0x0101
        /*059a*/ 	.byte	0x04
	.zero		1


	//   ....[74]....
        /*059c*/ 	.word	0x00002d10
        /*05a0*/ 	.word	0x000000ff
        /*05a4*/ 	.word	0x00000000
        /*05a8*/ 	.short	0x010a
        /*05aa*/ 	.byte	0x04
	.zero		1


	//   ....[75]....
        /*05ac*/ 	.word	0x00002db0
        /*05b0*/ 	.word	0x000000ff
        /*05b4*/ 	.word	0x00000000
        /*05b8*/ 	.short	0x010a
        /*05ba*/ 	.byte	0x05
	.zero		1


	//   ....[76]....
        /*05bc*/ 	.word	0x00002e50
        /*05c0*/ 	.word	0x000000ff
        /*05c4*/ 	.word	0x00000000
        /*05c8*/ 	.short	0x010a
        /*05ca*/ 	.byte	0x05
	.zero		1


	//   ....[77]....
        /*05cc*/ 	.word	0x00002ef0
        /*05d0*/ 	.word	0x000000ff
        /*05d4*/ 	.word	0x00000000
        /*05d8*/ 	.short	0x010a
        /*05da*/ 	.byte	0x05
	.zero		1


	//   ....[78]....
        /*05dc*/ 	.word	0x00002f90
        /*05e0*/ 	.word	0x000000ff
        /*05e4*/ 	.word	0x00000000
        /*05e8*/ 	.short	0x010a
        /*05ea*/ 	.byte	0x05
	.zero		1


	//   ....[79]....
        /*05ec*/ 	.word	0x00003030
        /*05f0*/ 	.word	0x000000ff
        /*05f4*/ 	.word	0x00000000
        /*05f8*/ 	.short	0x010a
        /*05fa*/ 	.byte	0x05
	.zero		1


	//   ....[80]....
        /*05fc*/ 	.word	0x000030d0
        /*0600*/ 	.word	0x000000ff
        /*0604*/ 	.word	0x00000000
        /*0608*/ 	.short	0x010a
        /*060a*/ 	.byte	0x05
	.zero		1


	//   ....[81]....
        /*060c*/ 	.word	0x00003170
        /*0610*/ 	.word	0x000000ff
        /*0614*/ 	.word	0x00000000
        /*0618*/ 	.short	0x010a
        /*061a*/ 	.byte	0x05
	.zero		1


	//   ....[82]....
        /*061c*/ 	.word	0x00003210
        /*0620*/ 	.word	0x000000ff
        /*0624*/ 	.word	0x00000000
        /*0628*/ 	.short	0x010a
        /*062a*/ 	.byte	0x05
	.zero		1


	//   ....[83]....
        /*062c*/ 	.word	0x000032b0
        /*0630*/ 	.word	0x000000ff
        /*0634*/ 	.word	0x00000000
        /*0638*/ 	.short	0x010a
        /*063a*/ 	.byte	0x05
	.zero		1


	//   ....[84]....
        /*063c*/ 	.word	0x00003350
        /*0640*/ 	.word	0x000000ff
        /*0644*/ 	.word	0x00000000
        /*0648*/ 	.short	0x010a
        /*064a*/ 	.byte	0x05
	.zero		1


	//   ....[85]....
        /*064c*/ 	.word	0x000033f0
        /*0650*/ 	.word	0x000000ff
        /*0654*/ 	.word	0x00000000
        /*0658*/ 	.short	0x010a
        /*065a*/ 	.byte	0x05
	.zero		1


	//   ....[86]....
        /*065c*/ 	.word	0x00003490
        /*0660*/ 	.word	0x000000ff
        /*0664*/ 	.word	0x00000000
        /*0668*/ 	.short	0x010a
        /*066a*/ 	.byte	0x05
	.zero		1


	//   ....[87]....
        /*066c*/ 	.word	0x00003530
        /*0670*/ 	.word	0x000000ff
        /*0674*/ 	.word	0x00000000
        /*0678*/ 	.short	0x010a
        /*067a*/ 	.byte	0x05
	.zero		1


	//   ....[88]....
        /*067c*/ 	.word	0x000035d0
        /*0680*/ 	.word	0x000000ff
        /*0684*/ 	.word	0x00000000
        /*0688*/ 	.short	0x010a
        /*068a*/ 	.byte	0x05
	.zero		1


	//   ....[89]....
        /*068c*/ 	.word	0x00003670
        /*0690*/ 	.word	0x000000ff
        /*0694*/ 	.word	0x00000000
        /*0698*/ 	.short	0x010a
        /*069a*/ 	.byte	0x05
	.zero		1


	//   ....[90]....
        /*069c*/ 	.word	0x00003710
        /*06a0*/ 	.word	0x000000ff
        /*06a4*/ 	.word	0x00000000
        /*06a8*/ 	.short	0x010a
        /*06aa*/ 	.byte	0x05
	.zero		1


	//   ....[91]....
        /*06ac*/ 	.word	0x000037b0
        /*06b0*/ 	.word	0x000000ff
        /*06b4*/ 	.word	0x00000000
        /*06b8*/ 	.short	0x010a
        /*06ba*/ 	.byte	0x05
	.zero		1


	//   ....[92]....
        /*06bc*/ 	.word	0x00003850
        /*06c0*/ 	.word	0x000000ff
        /*06c4*/ 	.word	0x00000000
        /*06c8*/ 	.short	0x010a
        /*06ca*/ 	.byte	0x05
	.zero		1


	//   ....[93]....
        /*06cc*/ 	.word	0x000038f0
        /*06d0*/ 	.word	0x000000ff
        /*06d4*/ 	.word	0x00000000
        /*06d8*/ 	.short	0x010a
        /*06da*/ 	.byte	0x05
	.zero		1


	//   ....[94]....
        /*06dc*/ 	.word	0x00003990
        /*06e0*/ 	.word	0x000000ff
        /*06e4*/ 	.word	0x00000000
        /*06e8*/ 	.short	0x010a
        /*06ea*/ 	.byte	0x05
	.zero		1


	//   ....[95]....
        /*06ec*/ 	.word	0x00003a30
        /*06f0*/ 	.word	0x000000ff
        /*06f4*/ 	.word	0x00000000
        /*06f8*/ 	.short	0x010a
        /*06fa*/ 	.byte	0x05
	.zero		1


	//   ....[96]....
        /*06fc*/ 	.word	0x00003ad0
        /*0700*/ 	.word	0x000000ff
        /*0704*/ 	.word	0x00000000
        /*0708*/ 	.short	0x010a
        /*070a*/ 	.byte	0x05
	.zero		1


	//   ....[97]....
        /*070c*/ 	.word	0x00003b70
        /*0710*/ 	.word	0x000000ff
        /*0714*/ 	.word	0x00000000
        /*0718*/ 	.short	0x010a
        /*071a*/ 	.byte	0x05
	.zero		1


	//   ....[98]....
        /*071c*/ 	.word	0x00003c10
        /*0720*/ 	.word	0x000000ff
        /*0724*/ 	.word	0x00000000
        /*0728*/ 	.short	0x010a
        /*072a*/ 	.byte	0x05
	.zero		1


	//   ....[99]....
        /*072c*/ 	.word	0x00003cc0
        /*0730*/ 	.word	0x00000000
        /*0734*/ 	.word	0x00000000
        /*0738*/ 	.short	0x010a
        /*073a*/ 	.byte	0xff
	.zero		1


	//   ....[100]....
        /*073c*/ 	.word	0x00003df0
        /*0740*/ 	.word	0x000000ff
        /*0744*/ 	.word	0x000001d8
        /*0748*/ 	.short	0x010a
        /*074a*/ 	.byte	0x04
	.zero		1


	//   ....[101]....
        /*074c*/ 	.word	0x00003e90
        /*0750*/ 	.word	0x000000ff
        /*0754*/ 	.word	0x000001d0
        /*0758*/ 	.short	0x010a
        /*075a*/ 	.byte	0x04
	.zero		1


	//   ....[102]....
        /*075c*/ 	.word	0x00003f30
        /*0760*/ 	.word	0x000000ff
        /*0764*/ 	.word	0x00000000
        /*0768*/ 	.short	0x0101
        /*076a*/ 	.byte	0x05
	.zero		1


	//   ....[103]....
        /*076c*/ 	.word	0x00003f70
        /*0770*/ 	.word	0x000000ff
        /*0774*/ 	.word	0x000001d8
        /*0778*/ 	.short	0x0106
        /*077a*/ 	.byte	0x04
	.zero		1


	//   ....[104]....
        /*077c*/ 	.word	0x00003fb0
        /*0780*/ 	.word	0x00000000
        /*0784*/ 	.word	0x000001d8
        /*0788*/ 	.short	0x010a
        /*078a*/ 	.byte	0xff
	.zero		1


	//   ....[105]....
        /*078c*/ 	.word	0x000041f0
        /*0790*/ 	.word	0x000000ff
        /*0794*/ 	.word	0x00000008
        /*0798*/ 	.short	0x010a
        /*079a*/ 	.byte	0x05
	.zero		1


	//   ....[106]....
        /*079c*/ 	.word	0x00004210
        /*07a0*/ 	.word	0x000000ff
        /*07a4*/ 	.word	0x00000008
        /*07a8*/ 	.short	0x010a
        /*07aa*/ 	.byte	0x05
	.zero		1


	//   ....[107]....
        /*07ac*/ 	.word	0x000043a0
        /*07b0*/ 	.word	0x000000ff
        /*07b4*/ 	.word	0x00000008
        /*07b8*/ 	.short	0x010a
        /*07ba*/ 	.byte	0x05
	.zero		1


	//   ....[108]....
        /*07bc*/ 	.word	0x000043c0
        /*07c0*/ 	.word	0x000000ff
        /*07c4*/ 	.word	0x00000008
        /*07c8*/ 	.short	0x010a
        /*07ca*/ 	.byte	0x05
	.zero		1


	//   ....[109]....
        /*07cc*/ 	.word	0x00004480
        /*07d0*/ 	.word	0x000000ff
        /*07d4*/ 	.word	0x00000000
        /*07d8*/ 	.short	0x0101
        /*07da*/ 	.byte	0x04
	.zero		1


	//   ....[110]....
        /*07dc*/ 	.word	0x000047d0
        /*07e0*/ 	.word	0x000000ff
        /*07e4*/ 	.word	0x000001d0
        /*07e8*/ 	.short	0x010a
        /*07ea*/ 	.byte	0x11
	.zero		1


	//   ....[111]....
        /*07ec*/ 	.word	0x00004870
        /*07f0*/ 	.word	0x000000ff
        /*07f4*/ 	.word	0x00000000
        /*07f8*/ 	.short	0x0101
        /*07fa*/ 	.byte	0x1d
	.zero		1


	//   ....[112]....
        /*07fc*/ 	.word	0x000048b0
        /*0800*/ 	.word	0x000000ff
        /*0804*/ 	.word	0x000001f0
        /*0808*/ 	.short	0x010a
        /*080a*/ 	.byte	0x16
	.zero		1


	//   ....[113]....
        /*080c*/ 	.word	0x00004960
        /*0810*/ 	.word	0x000000ff
        /*0814*/ 	.word	0x00000000
        /*0818*/ 	.short	0x010a
        /*081a*/ 	.byte	0x04
	.zero		1


	//   ....[114]....
        /*081c*/ 	.word	0x000049a0
        /*0820*/ 	.word	0x000000ff
        /*0824*/ 	.word	0x00000000
        /*0828*/ 	.short	0x010a
        /*082a*/ 	.byte	0x0a
	.zero		1


	//   ....[115]....
        /*082c*/ 	.word	0x00004ac0
        /*0830*/ 	.word	0x000000ff
        /*0834*/ 	.word	0x00000000
        /*0838*/ 	.short	0x010a
        /*083a*/ 	.byte	0x04
	.zero		1


	//   ....[116]....
        /*083c*/ 	.word	0x00004d60
        /*0840*/ 	.word	0x000000ff
        /*0844*/ 	.word	0x00000000
        /*0848*/ 	.short	0x010a
        /*084a*/ 	.byte	0x04
	.zero		1


	//   ....[117]....
        /*084c*/ 	.word	0x00004e00
        /*0850*/ 	.word	0x00000000
        /*0854*/ 	.word	0x00000000
        /*0858*/ 	.short	0x010a
        /*085a*/ 	.byte	0xff
	.zero		1


	//   ....[118]....
        /*085c*/ 	.word	0x00004e40
        /*0860*/ 	.word	0x00000000
        /*0864*/ 	.word	0x00000000
        /*0868*/ 	.short	0x010a
        /*086a*/ 	.byte	0xff
	.zero		1


	//   ....[119]....
        /*086c*/ 	.word	0x00004eb0
        /*0870*/ 	.word	0x000000ff
        /*0874*/ 	.word	0x00000000
        /*0878*/ 	.short	0x0101
        /*087a*/ 	.byte	0x04
	.zero		1


	//   ....[120]....
        /*087c*/ 	.word	0x00004ef0
        /*0880*/ 	.word	0x000000ff
        /*0884*/ 	.word	0x00000200
        /*0888*/ 	.short	0x010a
        /*088a*/ 	.byte	0x11
	.zero		1


	//   ....[121]....
        /*088c*/ 	.word	0x00004f60
        /*0890*/ 	.word	0x000000ff
        /*0894*/ 	.word	0x00000000
        /*0898*/ 	.short	0x0101
        /*089a*/ 	.byte	0x04
	.zero		1


	//   ....[122]....
        /*089c*/ 	.word	0x00005450
        /*08a0*/ 	.word	0x000000ff
        /*08a4*/ 	.word	0x000001d0
        /*08a8*/ 	.short	0x010a
        /*08aa*/ 	.byte	0x1f
	.zero		1


	//   ....[123]....
        /*08ac*/ 	.word	0x000054f0
        /*08b0*/ 	.word	0x000000ff
        /*08b4*/ 	.word	0x00000000
        /*08b8*/ 	.short	0x0101
        /*08ba*/ 	.byte	0x26
	.zero		1


	//   ....[124]....
        /*08bc*/ 	.word	0x00005a40
        /*08c0*/ 	.word	0x000000ff
        /*08c4*/ 	.word	0x000001c8
        /*08c8*/ 	.short	0x010a
        /*08ca*/ 	.byte	0x1f
	.zero		1


	//   ....[125]....
        /*08cc*/ 	.word	0x00005be0
        /*08d0*/ 	.word	0x000000ff
        /*08d4*/ 	.word	0x000001b0
        /*08d8*/ 	.short	0x010a
        /*08da*/ 	.byte	0x1f
	.zero		1


	//   ....[126]....
        /*08dc*/ 	.word	0x00005ea0
        /*08e0*/ 	.word	0x000000ff
        /*08e4*/ 	.word	0x000001a0
        /*08e8*/ 	.short	0x010b
        /*08ea*/ 	.byte	0x1f
	.zero		1


	//   ....[127]....
        /*08ec*/ 	.word	0x00005eb0
        /*08f0*/ 	.word	0x000000ff
        /*08f4*/ 	.word	0x00000000
        /*08f8*/ 	.short	0x0101
        /*08fa*/ 	.byte	0x2d
	.zero		1


	//   ....[128]....
        /*08fc*/ 	.word	0x00005ec0
        /*0900*/ 	.word	0x000000ff
        /*0904*/ 	.word	0x000001b8
        /*0908*/ 	.short	0x010a
        /*090a*/ 	.byte	0x1f
	.zero		1


	//   ....[129]....
        /*090c*/ 	.word	0x000060f0
        /*0910*/ 	.word	0x000000ff
        /*0914*/ 	.word	0x000001a8
        /*0918*/ 	.short	0x010b
        /*091a*/ 	.byte	0x1f
	.zero		1


	//   ....[130]....
        /*091c*/ 	.word	0x00006100
        /*0920*/ 	.word	0x000000ff
        /*0924*/ 	.word	0x00000000
        /*0928*/ 	.short	0x0101
        /*092a*/ 	.byte	0x2c
	.zero		1


	//   ....[131]....
        /*092c*/ 	.word	0x00006140
        /*0930*/ 	.word	0x000000ff
        /*0934*/ 	.word	0x000001b0
        /*0938*/ 	.short	0x010a
        /*093a*/ 	.byte	0x1f
	.zero		1


	//   ....[132]....
        /*093c*/ 	.word	0x00006180
        /*0940*/ 	.word	0x00000000
        /*0944*/ 	.word	0x000001b8
        /*0948*/ 	.short	0x010a
        /*094a*/ 	.byte	0xff
	.zero		1


	//   ....[133]....
        /*094c*/ 	.word	0x000064e0
        /*0950*/ 	.word	0x000000ff
        /*0954*/ 	.word	0x000001d0
        /*0958*/ 	.short	0x010a
        /*095a*/ 	.byte	0x2c
	.zero		1


	//   ....[134]....
        /*095c*/ 	.word	0x000065b0
        /*0960*/ 	.word	0x000000ff
        /*0964*/ 	.word	0x00000000
        /*0968*/ 	.short	0x0101
        /*096a*/ 	.byte	0x04
	.zero		1


	//   ....[135]....
        /*096c*/ 	.word	0x00007250
        /*0970*/ 	.word	0x00000000
        /*0974*/ 	.word	0x000001a0
        /*0978*/ 	.short	0x010a
        /*097a*/ 	.byte	0xff
	.zero		1


	//   ....[136]....
        /*097c*/ 	.word	0x000072e0
        /*0980*/ 	.word	0x00000068
        /*0984*/ 	.word	0x000001e0
        /*0988*/ 	.short	0x010a
        /*098a*/ 	.byte	0xff
	.zero		1


	//   ....[137]....
        /*098c*/ 	.word	0x00007440
        /*0990*/ 	.word	0x00000000
        /*0994*/ 	.word	0x000001a0
        /*0998*/ 	.short	0x010a
        /*099a*/ 	.byte	0xff
	.zero		1


	//   ....[138]....
        /*099c*/ 	.word	0x00007570
        /*09a0*/ 	.word	0x00000002
        /*09a4*/ 	.word	0x00000000
        /*09a8*/ 	.short	0x0101
        /*09aa*/ 	.byte	0xff
	.zero		1


	//   ....[139]....
        /*09ac*/ 	.word	0x000075d0
        /*09b0*/ 	.word	0x00000068
        /*09b4*/ 	.word	0x000001e0
        /*09b8*/ 	.short	0x010a
        /*09ba*/ 	.byte	0xff
	.zero		1


	//   ....[140]....
        /*09bc*/ 	.word	0x000081d0
        /*09c0*/ 	.word	0x00000075
        /*09c4*/ 	.word	0x000001a0
        /*09c8*/ 	.short	0x010a
        /*09ca*/ 	.byte	0xff
	.zero		1


	//   ....[141]....
        /*09cc*/ 	.word	0x000082a0
        /*09d0*/ 	.word	0x00000075
        /*09d4*/ 	.word	0x000001a0
        /*09d8*/ 	.short	0x010a
        /*09da*/ 	.byte	0xff
	.zero		1


	//   ....[142]....
        /*09dc*/ 	.word	0x000083b0
        /*09e0*/ 	.word	0x00000000
        /*09e4*/ 	.word	0x00000000
        /*09e8*/ 	.short	0x0101
        /*09ea*/ 	.byte	0xff
	.zero		1


	//   ....[143]....
        /*09ec*/ 	.word	0x000086b0
        /*09f0*/ 	.word	0x00000068
        /*09f4*/ 	.word	0x00000000
        /*09f8*/ 	.short	0x0101
        /*09fa*/ 	.byte	0xff
	.zero		1


	//   ....[144]....
        /*09fc*/ 	.word	0x00009080
        /*0a00*/ 	.word	0x00000000
        /*0a04*/ 	.word	0x000000d0
        /*0a08*/ 	.short	0x010a
        /*0a0a*/ 	.byte	0xff
	.zero		1


	//   ....[145]....
        /*0a0c*/ 	.word	0x000090e0
        /*0a10*/ 	.word	0x00000000
        /*0a14*/ 	.word	0x000000d0
        /*0a18*/ 	.short	0x010a
        /*0a1a*/ 	.byte	0xff
	.zero		1


	//   ....[146]....
        /*0a1c*/ 	.word	0x00009140
        /*0a20*/ 	.word	0x00000000
        /*0a24*/ 	.word	0x000001d0
        /*0a28*/ 	.short	0x010a
        /*0a2a*/ 	.byte	0xff
	.zero		1


	//   ....[147]....
        /*0a2c*/ 	.word	0x000091a0
        /*0a30*/ 	.word	0x00000000
        /*0a34*/ 	.word	0x00000000
        /*0a38*/ 	.short	0x010a
        /*0a3a*/ 	.byte	0xff
	.zero		1


	//   ....[148]....
        /*0a3c*/ 	.word	0x00009200
        /*0a40*/ 	.word	0x00000000
        /*0a44*/ 	.word	0x00000000
        /*0a48*/ 	.short	0x010a
        /*0a4a*/ 	.byte	0xff
	.zero		1


	//   ....[149]....
        /*0a4c*/ 	.word	0x00009260
        /*0a50*/ 	.word	0x00000000
        /*0a54*/ 	.word	0x00000000
        /*0a58*/ 	.short	0x010a
        /*0a5a*/ 	.byte	0xff
	.zero		1


	//   ....[150]....
        /*0a5c*/ 	.word	0x000092c0
        /*0a60*/ 	.word	0x00000000
        /*0a64*/ 	.word	0x00000000
        /*0a68*/ 	.short	0x010a
        /*0a6a*/ 	.byte	0xff
	.zero		1


	//   ....[151]....
        /*0a6c*/ 	.word	0x00009320
        /*0a70*/ 	.word	0x00000000
        /*0a74*/ 	.word	0x00000000
        /*0a78*/ 	.short	0x010a
        /*0a7a*/ 	.byte	0xff
	.zero		1


	//   ....[152]....
        /*0a7c*/ 	.word	0x00009380
        /*0a80*/ 	.word	0x00000000
        /*0a84*/ 	.word	0x00000000
        /*0a88*/ 	.short	0x010a
        /*0a8a*/ 	.byte	0xff
	.zero		1


	//   ....[153]....
        /*0a8c*/ 	.word	0x000093e0
        /*0a90*/ 	.word	0x00000000
        /*0a94*/ 	.word	0x00000000
        /*0a98*/ 	.short	0x010a
        /*0a9a*/ 	.byte	0xff
	.zero		1


	//   ....[154]....
        /*0a9c*/ 	.word	0x00009440
        /*0aa0*/ 	.word	0x00000000
        /*0aa4*/ 	.word	0x00000000
        /*0aa8*/ 	.short	0x010a
        /*0aaa*/ 	.byte	0xff
	.zero		1


	//   ....[155]....
        /*0aac*/ 	.word	0x000094a0
        /*0ab0*/ 	.word	0x00000000
        /*0ab4*/ 	.word	0x00000000
        /*0ab8*/ 	.short	0x010a
        /*0aba*/ 	.byte	0xff
	.zero		1


	//   ....[156]....
        /*0abc*/ 	.word	0x00009500
        /*0ac0*/ 	.word	0x00000000
        /*0ac4*/ 	.word	0x00000000
        /*0ac8*/ 	.short	0x010a
        /*0aca*/ 	.byte	0xff
	.zero		1


	//   ....[157]....
        /*0acc*/ 	.word	0x00009560
        /*0ad0*/ 	.word	0x00000000
        /*0ad4*/ 	.word	0x00000000
        /*0ad8*/ 	.short	0x010a
        /*0ada*/ 	.byte	0xff
	.zero		1


	//   ....[158]....
        /*0adc*/ 	.word	0x000095c0
        /*0ae0*/ 	.word	0x00000000
        /*0ae4*/ 	.word	0x00000000
        /*0ae8*/ 	.short	0x010a
        /*0aea*/ 	.byte	0xff
	.zero		1


	//   ....[159]....
        /*0aec*/ 	.word	0x00009620
        /*0af0*/ 	.word	0x00000000
        /*0af4*/ 	.word	0x00000000
        /*0af8*/ 	.short	0x010a
        /*0afa*/ 	.byte	0xff
	.zero		1


	//   ....[160]....
        /*0afc*/ 	.word	0x00009680
        /*0b00*/ 	.word	0x00000000
        /*0b04*/ 	.word	0x00000000
        /*0b08*/ 	.short	0x010a
        /*0b0a*/ 	.byte	0xff
	.zero		1


	//   ....[161]....
        /*0b0c*/ 	.word	0x000096e0
        /*0b10*/ 	.word	0x00000000
        /*0b14*/ 	.word	0x00000000
        /*0b18*/ 	.short	0x010a
        /*0b1a*/ 	.byte	0xff
	.zero		1


	//   ....[162]....
        /*0b1c*/ 	.word	0x00009740
        /*0b20*/ 	.word	0x00000000
        /*0b24*/ 	.word	0x00000000
        /*0b28*/ 	.short	0x010a
        /*0b2a*/ 	.byte	0xff
	.zero		1


	//   ....[163]....
        /*0b2c*/ 	.word	0x000097a0
        /*0b30*/ 	.word	0x00000000
        /*0b34*/ 	.word	0x00000000
        /*0b38*/ 	.short	0x010a
        /*0b3a*/ 	.byte	0xff
	.zero		1


	//   ....[164]....
        /*0b3c*/ 	.word	0x00009800
        /*0b40*/ 	.word	0x00000000
        /*0b44*/ 	.word	0x00000000
        /*0b48*/ 	.short	0x010a
        /*0b4a*/ 	.byte	0xff
	.zero		1


	//   ....[165]....
        /*0b4c*/ 	.word	0x00009860
        /*0b50*/ 	.word	0x00000000
        /*0b54*/ 	.word	0x00000000
        /*0b58*/ 	.short	0x010a
        /*0b5a*/ 	.byte	0xff
	.zero		1


	//   ....[166]....
        /*0b5c*/ 	.word	0x000098c0
        /*0b60*/ 	.word	0x00000000
        /*0b64*/ 	.word	0x00000000
        /*0b68*/ 	.short	0x010a
        /*0b6a*/ 	.byte	0xff
	.zero		1


	//   ....[167]....
        /*0b6c*/ 	.word	0x00009920
        /*0b70*/ 	.word	0x00000000
        /*0b74*/ 	.word	0x00000000
        /*0b78*/ 	.short	0x010a
        /*0b7a*/ 	.byte	0xff
	.zero		1


	//   ....[168]....
        /*0b7c*/ 	.word	0x00009980
        /*0b80*/ 	.word	0x00000000
        /*0b84*/ 	.word	0x00000000
        /*0b88*/ 	.short	0x010a
        /*0b8a*/ 	.byte	0xff
	.zero		1


	//   ....[169]....
        /*0b8c*/ 	.word	0x000099e0
        /*0b90*/ 	.word	0x00000000
        /*0b94*/ 	.word	0x00000000
        /*0b98*/ 	.short	0x010a
        /*0b9a*/ 	.byte	0xff
	.zero		1


	//   ....[170]....
        /*0b9c*/ 	.word	0x00009a40
        /*0ba0*/ 	.word	0x00000000
        /*0ba4*/ 	.word	0x00000000
        /*0ba8*/ 	.short	0x010a
        /*0baa*/ 	.byte	0xff
	.zero		1


	//   ....[171]....
        /*0bac*/ 	.word	0x00009aa0
        /*0bb0*/ 	.word	0x00000000
        /*0bb4*/ 	.word	0x00000000
        /*0bb8*/ 	.short	0x010a
        /*0bba*/ 	.byte	0xff
	.zero		1


	//   ....[172]....
        /*0bbc*/ 	.word	0x00009b00
        /*0bc0*/ 	.word	0x00000004
        /*0bc4*/ 	.word	0x000001d8
        /*0bc8*/ 	.short	0x010a
        /*0bca*/ 	.byte	0xff
	.zero		1


	//   ....[173]....
        /*0bcc*/ 	.word	0x00009b60
        /*0bd0*/ 	.word	0x00000004
        /*0bd4*/ 	.word	0x000001d0
        /*0bd8*/ 	.short	0x010a
        /*0bda*/ 	.byte	0xff
	.zero		1


	//   ....[174]....
        /*0bdc*/ 	.word	0x00009bc0
        /*0be0*/ 	.word	0x00000005
        /*0be4*/ 	.word	0x00000008
        /*0be8*/ 	.short	0x010a
        /*0bea*/ 	.byte	0xff
	.zero		1


	//   ....[175]....
        /*0bec*/ 	.word	0x00009ca0
        /*0bf0*/ 	.word	0x00000003
        /*0bf4*/ 	.word	0x00000008
        /*0bf8*/ 	.short	0x010a
        /*0bfa*/ 	.byte	0xff
	.zero		1


	//   ....[176]....
        /*0bfc*/ 	.word	0x00009d00
        /*0c00*/ 	.word	0x00000004
        /*0c04*/ 	.word	0x000001d0
        /*0c08*/ 	.short	0x010a
        /*0c0a*/ 	.byte	0xff
	.zero		1


	//   ....[177]....
        /*0c0c*/ 	.word	0x00009d60
        /*0c10*/ 	.word	0x00000004
        /*0c14*/ 	.word	0x000001f0
        /*0c18*/ 	.short	0x010a
        /*0c1a*/ 	.byte	0xff
	.zero		1


	//   ....[178]....
        /*0c1c*/ 	.word	0x00009dc0
        /*0c20*/ 	.word	0x00000004
        /*0c24*/ 	.word	0x00000000
        /*0c28*/ 	.short	0x010a
        /*0c2a*/ 	.byte	0xff
	.zero		1


	//   ....[179]....
        /*0c2c*/ 	.word	0x00009e20
        /*0c30*/ 	.word	0x00000000
        /*0c34*/ 	.word	0x00000000
        /*0c38*/ 	.short	0x010a
        /*0c3a*/ 	.byte	0xff
	.zero		1


	//   ....[180]....
        /*0c3c*/ 	.word	0x00009e80
        /*0c40*/ 	.word	0x00000000
        /*0c44*/ 	.word	0x00000200
        /*0c48*/ 	.short	0x010a
        /*0c4a*/ 	.byte	0xff
	.zero		1


	//   ....[181]....
        /*0c4c*/ 	.word	0x00009ee0
        /*0c50*/ 	.word	0x00000002
        /*0c54*/ 	.word	0x000001d0
        /*0c58*/ 	.short	0x010a
        /*0c5a*/ 	.byte	0xff
	.zero		1


	//   ....[182]....
        /*0c5c*/ 	.word	0x00009f40
        /*0c60*/ 	.word	0x00000002
        /*0c64*/ 	.word	0x000001c8
        /*0c68*/ 	.short	0x010a
        /*0c6a*/ 	.byte	0xff
	.zero		1


	//   ....[183]....
        /*0c6c*/ 	.word	0x00009fa0
        /*0c70*/ 	.word	0x00000003
        /*0c74*/ 	.word	0x000001b0
        /*0c78*/ 	.short	0x010a
        /*0c7a*/ 	.byte	0xff
	.zero		1


	//   ....[184]....
        /*0c7c*/ 	.word	0x0000a000
        /*0c80*/ 	.word	0x00000003
        /*0c84*/ 	.word	0x000001b8
        /*0c88*/ 	.short	0x010a
        /*0c8a*/ 	.byte	0xff
	.zero		1


	//   ....[185]....
        /*0c8c*/ 	.word	0x0000a060
        /*0c90*/ 	.word	0x00000000
        /*0c94*/ 	.word	0x000001b0
        /*0c98*/ 	.short	0x010a
        /*0c9a*/ 	.byte	0xff
	.zero		1


	//   ....[186]....
        /*0c9c*/ 	.word	0x0000a0c0
        /*0ca0*/ 	.word	0x00000000
        /*0ca4*/ 	.word	0x000001d0
        /*0ca8*/ 	.short	0x010a
        /*0caa*/ 	.byte	0xff
	.zero		1


	//   ....[187]....
        /*0cac*/ 	.word	0x0000a110
        /*0cb0*/ 	.word	0x00000000
        /*0cb4*/ 	.word	0x000001a0
        /*0cb8*/ 	.short	0x010a
        /*0cba*/ 	.byte	0xff
	.zero		1


	//   ....[188]....
        /*0cbc*/ 	.word	0x0000a160
        /*0cc0*/ 	.word	0x00000068
        /*0cc4*/ 	.word	0x000001e0
        /*0cc8*/ 	.short	0x010a
        /*0cca*/ 	.byte	0xff
	.zero		1


	//   ....[189]....
        /*0ccc*/ 	.word	0x0000a1b0
        /*0cd0*/ 	.word	0x00000075
        /*0cd4*/ 	.word	0x000001a0
        /*0cd8*/ 	.short	0x010a
        /*0cda*/ 	.byte	0xff
	.zero		1


	//----- nvinfo : EIATTR_NUM_MBARRIERS
	.align		4
.L_47:
        /*0cdc*/ 	.byte	0x03, 0x38
        /*0cde*/ 	.short	0x0041


	//----- nvinfo : EIATTR_EXIT_INSTR_OFFSETS
	.align		4
        /*0ce0*/ 	.byte	0x04, 0x1c
        /*0ce2*/ 	.short	(.L_49 - .L_48)


	//   ....[0]....
.L_48:
        /*0ce4*/ 	.word	0x00003cf0


	//   ....[1]....
        /*0ce8*/ 	.word	0x00003f80


	//   ....[2]....
        /*0cec*/ 	.word	0x00003fe0


	//   ....[3]....
        /*0cf0*/ 	.word	0x00005180


	//   ....[4]....
        /*0cf4*/ 	.word	0x000061b0


	//   ....[5]....
        /*0cf8*/ 	.word	0x000061f0


	//   ....[6]....
        /*0cfc*/ 	.word	0x00009060


	//----- nvinfo : EIATTR_MAX_THREADS
	.align		4
.L_49:
        /*0d00*/ 	.byte	0x04, 0x05
        /*0d02*/ 	.short	(.L_51 - .L_50)
.L_50:
        /*0d04*/ 	.word	0x00000100
        /*0d08*/ 	.word	0x00000001
        /*0d0c*/ 	.word	0x00000001


	//----- nvinfo : EIATTR_CRS_STACK_SIZE
	.align		4
.L_51:
        /*0d10*/ 	.byte	0x04, 0x1e
        /*0d12*/ 	.short	(.L_53 - .L_52)
.L_52:
        /*0d14*/ 	.word	0x00000000


	//----- nvinfo : EIATTR_CBANK_PARAM_SIZE
	.align		4
.L_53:
        /*0d18*/ 	.byte	0x03, 0x19
        /*0d1a*/ 	.short	0x0800


	//----- nvinfo : EIATTR_PARAM_CBANK
	.align		4
        /*0d1c*/ 	.byte	0x04, 0x0a
        /*0d1e*/ 	.short	(.L_55 - .L_54)
	.align		4
.L_54:
        /*0d20*/ 	.word	index@(.nv.constant0._ZN7cutlass13device_kernelINS_4conv6kernel13ConvUniversalINS1_16ConvProblemShapeILNS1_8OperatorE0ELi2EEENS1_10collective14CollectiveConvINS1_47MainloopSm100TmaUmmaWarpSpecializedImplicitGemmILS5_0ELi26ELi2ELi1ELi2EN4cute5tupleIJNSA_1CILi2EEENSC_ILi1EEESE_EEEEENSB_IJNSC_ILi128EEESH_NSB_IJNSC_ILi64EEEEEEEEENS_12float_e4m3_tESL_NSA_8TiledMMAINSA_8MMA_AtomIJNSA_10MMA_TraitsINSA_25SM100_MMA_F8F6F4_2x1SM_SSEJSL_SL_fSH_SH_NSA_17integral_constantINSA_4UMMA5MajorELSS_0EEEST_NSQ_INSR_7ScaleInELSU_0EEESV_EEEEEENSA_6LayoutINSB_IJSE_SE_SE_EEENSB_IJNSC_ILi0EEES10_S10_EEEEENSB_IJNSA_10UnderscoreES13_S13_EEEEENS7_6detail27Sm100ImplicitGemmTileTraitsINSA_25SM100_TMA_2SM_LOAD_IM2COLENSA_14ComposedLayoutINSA_7SwizzleILi2ELi4ELi3EEENSA_18smem_ptr_flag_bitsILi8EEENSY_INSB_IJNSC_ILi8EEESI_EEENSB_IJSI_SE_EEEEEEEvEENS17_INSA_18SM100_TMA_2SM_LOADES1I_vEEEENS_8epilogue10collective18CollectiveEpilogueINS1N_23Sm100TmaWarpSpecializedILi2ELi2ELi32ELb0ELb0EEEJNSB_IJSI_SH_SJ_EEENSB_IJNSY_ISI_SE_EENSY_INSB_IJNSC_ILi32EEESD_EEENSB_IJSE_SI_EEEEEEEESL_NSB_IJNSB_IJlllEEESE_S10_EEESL_S20_NS1N_6fusion15FusionCallbacksIS1R_NS21_17LinearCombinationISL_fSL_fLNS_15FloatRoundStyleE2EEES1S_S1Y_JEEENSA_5SM1004TMEM4LOAD26SM100_TMEM_LOAD_32dp32b32xENSA_20SM90_TMA_LOAD_IM2COLENS19_INS1A_ILi1ELi4ELi3EEES1D_NSY_INSB_IJS1E_S1U_EEENSB_IJS1U_SE_EEEEEEENSA_39AutoVectorizingCopyWithAssumedAlignmentILi128EEENSA_21SM90_TMA_STORE_IM2COLES2G_S2I_S2I_EEEvvEEEEvNT_6ParamsE)
        /*0d24*/ 	.short	0x0380
        /*0d26*/ 	.short	0x0800


	//----- nvinfo : EIATTR_SW_WAR
	.align		4
.L_55:
        /*0d28*/ 	.byte	0x04, 0x36
        /*0d2a*/ 	.short	(.L_57 - .L_56)
.L_56:
        /*0d2c*/ 	.word	0x00000008
.L_57:


//--------------------- .nv.callgraph             --------------------------
	.section	.nv.callgraph,"",@"SHT_CUDA_CALLGRAPH"
	.align	4
	.sectionentsize	8
	.align		4
        /*0000*/ 	.word	0x00000000
	.align		4
        /*0004*/ 	.word	0xffffffff
	.align		4
        /*0008*/ 	.word	index@(_ZN7cutlass13device_kernelINS_4conv6kernel13ConvUniversalINS1_16ConvProblemShapeILNS1_8OperatorE0ELi2EEENS1_10collective14CollectiveConvINS1_47MainloopSm100TmaUmmaWarpSpecializedImplicitGemmILS5_0ELi26ELi2ELi1ELi2EN4cute5tupleIJNSA_1CILi2EEENSC_ILi1EEESE_EEEEENSB_IJNSC_ILi128EEESH_NSB_IJNSC_ILi64EEEEEEEEENS_12float_e4m3_tESL_NSA_8TiledMMAINSA_8MMA_AtomIJNSA_10MMA_TraitsINSA_25SM100_MMA_F8F6F4_2x1SM_SSEJSL_SL_fSH_SH_NSA_17integral_constantINSA_4UMMA5MajorELSS_0EEEST_NSQ_INSR_7ScaleInELSU_0EEESV_EEEEEENSA_6LayoutINSB_IJSE_SE_SE_EEENSB_IJNSC_ILi0EEES10_S10_EEEEENSB_IJNSA_10UnderscoreES13_S13_EEEEENS7_6detail27Sm100ImplicitGemmTileTraitsINSA_25SM100_TMA_2SM_LOAD_IM2COLENSA_14ComposedLayoutINSA_7SwizzleILi2ELi4ELi3EEENSA_18smem_ptr_flag_bitsILi8EEENSY_INSB_IJNSC_ILi8EEESI_EEENSB_IJSI_SE_EEEEEEEvEENS17_INSA_18SM100_TMA_2SM_LOADES1I_vEEEENS_8epilogue10collective18CollectiveEpilogueINS1N_23Sm100TmaWarpSpecializedILi2ELi2ELi32ELb0ELb0EEEJNSB_IJSI_SH_SJ_EEENSB_IJNSY_ISI_SE_EENSY_INSB_IJNSC_ILi32EEESD_EEENSB_IJSE_SI_EEEEEEEESL_NSB_IJNSB_IJlllEEESE_S10_EEESL_S20_NS1N_6fusion15FusionCallbacksIS1R_NS21_17LinearCombinationISL_fSL_fLNS_15FloatRoundStyleE2EEES1S_S1Y_JEEENSA_5SM1004TMEM4LOAD26SM100_TMEM_LOAD_32dp32b32xENSA_20SM90_TMA_LOAD_IM2COLENS19_INS1A_ILi1ELi4ELi3EEES1D_NSY_INSB_IJS1E_S1U_EEENSB_IJS1U_SE_EEEEEEENSA_39AutoVectorizingCopyWithAssumedAlignmentILi128EEENSA_21SM90_TMA_STORE_IM2COLES2G_S2I_S2I_EEEvvEEEEvNT_6ParamsE)
	.align		4
        /*000c*/ 	.word	index@(__assertfail)
	.align		4
        /*0010*/ 	.word	0x00000000
	.align		4
        /*0014*/ 	.word	0xfffffffe
	.align		4
        /*0018*/ 	.word	0x00000000
	.align		4
        /*001c*/ 	.word	0xfffffffd
	.align		4
        /*0020*/ 	.word	0x00000000
	.align		4
        /*0024*/ 	.word	0xfffffffc


//--------------------- .nv.constant4             --------------------------
	.section	.nv.constant4,"a",@progbits
	.align	8
	.align		8
.nv.constant4:
        /*0000*/ 	.dword	__assertfail
	.align		8
        /*0008*/ 	.dword	__unnamed_1
	.align		8
        /*0010*/ 	.dword	__unnamed_2
	.align		8
        /*0018*/ 	.dword	_ZN39_INTERNAL_9262d302_4_k_cu_2bdaa072_40984cuda3std3__45__cpo5beginE
	.align		8
        /*0020*/ 	.dword	_ZN39_INTERNAL_9262d302_4_k_cu_2bdaa072_40984cuda3std3__45__cpo3endE
	.align		8
        /*0028*/ 	.dword	_ZN39_INTERNAL_9262d302_4_k_cu_2bdaa072_40984cuda3std3__45__cpo6cbeginE
	.align		8
        /*0030*/ 	.dword	_ZN39_INTERNAL_9262d302_4_k_cu_2bdaa072_40984cuda3std3__45__cpo4cendE
	.align		8
        /*0038*/ 	.dword	_ZN39_INTERNAL_9262d302_4_k_cu_2bdaa072_40984cuda3std3__441_GLOBAL__N__9262d302_4_k_cu_2bdaa072_40986ignoreE
	.align		8
        /*0040*/ 	.dword	_ZN39_INTERNAL_9262d302_4_k_cu_2bdaa072_40984cuda3std3__419piecewise_constructE
	.align		8
        /*0048*/ 	.dword	_ZN39_INTERNAL_9262d302_4_k_cu_2bdaa072_40984cuda3std3__48in_placeE
	.align		8
        /*0050*/ 	.dword	_ZN39_INTERNAL_9262d302_4_k_cu_2bdaa072_40984cuda3std6ranges3__45__cpo4swapE
	.align		8
        /*0058*/ 	.dword	_ZN39_INTERNAL_9262d302_4_k_cu_2bdaa072_40984cuda3std6ranges3__45__cpo9iter_moveE
	.align		8
        /*0060*/ 	.dword	_ZN39_INTERNAL_9262d302_4_k_cu_2bdaa072_40984cute7productE
	.align		8
        /*0068*/ 	.dword	_ZN39_INTERNAL_9262d302_4_k_cu_2bdaa072_40984cute1_E
	.align		8
        /*0070*/ 	.dword	$str$27
	.align		8
        /*0078*/ 	.dword	$str$28
	.align		8
        /*0080*/ 	.dword	$str$29
	.align		8
        /*0088*/ 	.dword	$str$30


//--------------------- .text._ZN7cutlass13device_kernelINS_4conv6kernel13ConvUniversalINS1_16ConvProblemShapeILNS1_8OperatorE0ELi2EEENS1_10collective14CollectiveConvINS1_47MainloopSm100TmaUmmaWarpSpecializedImplicitGemmILS5_0ELi26ELi2ELi1ELi2EN4cute5tupleIJNSA_1CILi2EEENSC_ILi1EEESE_EEEEENSB_IJNSC_ILi128EEESH_NSB_IJNSC_ILi64EEEEEEEEENS_12float_e4m3_tESL_NSA_8TiledMMAINSA_8MMA_AtomIJNSA_10MMA_TraitsINSA_25SM100_MMA_F8F6F4_2x1SM_SSEJSL_SL_fSH_SH_NSA_17integral_constantINSA_4UMMA5MajorELSS_0EEEST_NSQ_INSR_7ScaleInELSU_0EEESV_EEEEEENSA_6LayoutINSB_IJSE_SE_SE_EEENSB_IJNSC_ILi0EEES10_S10_EEEEENSB_IJNSA_10UnderscoreES13_S13_EEEEENS7_6detail27Sm100ImplicitGemmTileTraitsINSA_25SM100_TMA_2SM_LOAD_IM2COLENSA_14ComposedLayoutINSA_7SwizzleILi2ELi4ELi3EEENSA_18smem_ptr_flag_bitsILi8EEENSY_INSB_IJNSC_ILi8EEESI_EEENSB_IJSI_SE_EEEEEEEvEENS17_INSA_18SM100_TMA_2SM_LOADES1I_vEEEENS_8epilogue10collective18CollectiveEpilogueINS1N_23Sm100TmaWarpSpecializedILi2ELi2ELi32ELb0ELb0EEEJNSB_IJSI_SH_SJ_EEENSB_IJNSY_ISI_SE_EENSY_INSB_IJNSC_ILi32EEESD_EEENSB_IJSE_SI_EEEEEEEESL_NSB_IJNSB_IJlllEEESE_S10_EEESL_S20_NS1N_6fusion15FusionCallbacksIS1R_NS21_17LinearCombinationISL_fSL_fLNS_15FloatRoundStyleE2EEES1S_S1Y_JEEENSA_5SM1004TMEM4LOAD26SM100_TMEM_LOAD_32dp32b32xENSA_20SM90_TMA_LOAD_IM2COLENS19_INS1A_ILi1ELi4ELi3EEES1D_NSY_INSB_IJS1E_S1U_EEENSB_IJS1U_SE_EEEEEEENSA_39AutoVectorizingCopyWithAssumedAlignmentILi128EEENSA_21SM90_TMA_STORE_IM2COLES2G_S2I_S2I_EEEvvEEEEvNT_6ParamsE --------------------------
	.section	.text._ZN7cutlass13device_kernelINS_4conv6kernel13ConvUniversalINS1_16ConvProblemShapeILNS1_8OperatorE0ELi2EEENS1_10collective14CollectiveConvINS1_47MainloopSm100TmaUmmaWarpSpecializedImplicitGemmILS5_0ELi26ELi2ELi1ELi2EN4cute5tupleIJNSA_1CILi2EEENSC_ILi1EEESE_EEEEENSB_IJNSC_ILi128EEESH_NSB_IJNSC_ILi64EEEEEEEEENS_12float_e4m3_tESL_NSA_8TiledMMAINSA_8MMA_AtomIJNSA_10MMA_TraitsINSA_25SM100_MMA_F8F6F4_2x1SM_SSEJSL_SL_fSH_SH_NSA_17integral_constantINSA_4UMMA5MajorELSS_0EEEST_NSQ_INSR_7ScaleInELSU_0EEESV_EEEEEENSA_6LayoutINSB_IJSE_SE_SE_EEENSB_IJNSC_ILi0EEES10_S10_EEEEENSB_IJNSA_10UnderscoreES13_S13_EEEEENS7_6detail27Sm100ImplicitGemmTileTraitsINSA_25SM100_TMA_2SM_LOAD_IM2COLENSA_14ComposedLayoutINSA_7SwizzleILi2ELi4ELi3EEENSA_18smem_ptr_flag_bitsILi8EEENSY_INSB_IJNSC_ILi8EEESI_EEENSB_IJSI_SE_EEEEEEEvEENS17_INSA_18SM100_TMA_2SM_LOADES1I_vEEEENS_8epilogue10collective18CollectiveEpilogueINS1N_23Sm100TmaWarpSpecializedILi2ELi2ELi32ELb0ELb0EEEJNSB_IJSI_SH_SJ_EEENSB_IJNSY_ISI_SE_EENSY_INSB_IJNSC_ILi32EEESD_EEENSB_IJSE_SI_EEEEEEEESL_NSB_IJNSB_IJlllEEESE_S10_EEESL_S20_NS1N_6fusion15FusionCallbacksIS1R_NS21_17LinearCombinationISL_fSL_fLNS_15FloatRoundStyleE2EEES1S_S1Y_JEEENSA_5SM1004TMEM4LOAD26SM100_TMEM_LOAD_32dp32b32xENSA_20SM90_TMA_LOAD_IM2COLENS19_INS1A_ILi1ELi4ELi3EEES1D_NSY_INSB_IJS1E_S1U_EEENSB_IJS1U_SE_EEEEEEENSA_39AutoVectorizingCopyWithAssumedAlignmentILi128EEENSA_21SM90_TMA_STORE_IM2COLES2G_S2I_S2I_EEEvvEEEEvNT_6ParamsE,"ax",@progbits
	.align	128
.text._ZN7cutlass13device_kernelINS_4conv6kernel13ConvUniversalINS1_16ConvProblemShapeILNS1_8OperatorE0ELi2EEENS1_10collective14CollectiveConvINS1_47MainloopSm100TmaUmmaWarpSpecializedImplicitGemmILS5_0ELi26ELi2ELi1ELi2EN4cute5tupleIJNSA_1CILi2EEENSC_ILi1EEESE_EEEEENSB_IJNSC_ILi128EEESH_NSB_IJNSC_ILi64EEEEEEEEENS_12float_e4m3_tESL_NSA_8TiledMMAINSA_8MMA_AtomIJNSA_10MMA_TraitsINSA_25SM100_MMA_F8F6F4_2x1SM_SSEJSL_SL_fSH_SH_NSA_17integral_constantINSA_4UMMA5MajorELSS_0EEEST_NSQ_INSR_7ScaleInELSU_0EEESV_EEEEEENSA_6LayoutINSB_IJSE_SE_SE_EEENSB_IJNSC_ILi0EEES10_S10_EEEEENSB_IJNSA_10UnderscoreES13_S13_EEEEENS7_6detail27Sm100ImplicitGemmTileTraitsINSA_25SM100_TMA_2SM_LOAD_IM2COLENSA_14ComposedLayoutINSA_7SwizzleILi2ELi4ELi3EEENSA_18smem_ptr_flag_bitsILi8EEENSY_INSB_IJNSC_ILi8EEESI_EEENSB_IJSI_SE_EEEEEEEvEENS17_INSA_18SM100_TMA_2SM_LOADES1I_vEEEENS_8epilogue10collective18CollectiveEpilogueINS1N_23Sm100TmaWarpSpecializedILi2ELi2ELi32ELb0ELb0EEEJNSB_IJSI_SH_SJ_EEENSB_IJNSY_ISI_SE_EENSY_INSB_IJNSC_ILi32EEESD_EEENSB_IJSE_SI_EEEEEEEESL_NSB_IJNSB_IJlllEEESE_S10_EEESL_S20_NS1N_6fusion15FusionCallbacksIS1R_NS21_17LinearCombinationISL_fSL_fLNS_15FloatRoundStyleE2EEES1S_S1Y_JEEENSA_5SM1004TMEM4LOAD26SM100_TMEM_LOAD_32dp32b32xENSA_20SM90_TMA_LOAD_IM2COLENS19_INS1A_ILi1ELi4ELi3EEES1D_NSY_INSB_IJS1E_S1U_EEENSB_IJS1U_SE_EEEEEEENSA_39AutoVectorizingCopyWithAssumedAlignmentILi128EEENSA_21SM90_TMA_STORE_IM2COLES2G_S2I_S2I_EEEvvEEEEvNT_6ParamsE:
        .type           _ZN7cutlass13device_kernelINS_4conv6kernel13ConvUniversalINS1_16ConvProblemShapeILNS1_8OperatorE0ELi2EEENS1_10collective14CollectiveConvINS1_47MainloopSm100TmaUmmaWarpSpecializedImplicitGemmILS5_0ELi26ELi2ELi1ELi2EN4cute5tupleIJNSA_1CILi2EEENSC_ILi1EEESE_EEEEENSB_IJNSC_ILi128EEESH_NSB_IJNSC_ILi64EEEEEEEEENS_12float_e4m3_tESL_NSA_8TiledMMAINSA_8MMA_AtomIJNSA_10MMA_TraitsINSA_25SM100_MMA_F8F6F4_2x1SM_SSEJSL_SL_fSH_SH_NSA_17integral_constantINSA_4UMMA5MajorELSS_0EEEST_NSQ_INSR_7ScaleInELSU_0EEESV_EEEEEENSA_6LayoutINSB_IJSE_SE_SE_EEENSB_IJNSC_ILi0EEES10_S10_EEEEENSB_IJNSA_10UnderscoreES13_S13_EEEEENS7_6detail27Sm100ImplicitGemmTileTraitsINSA_25SM100_TMA_2SM_LOAD_IM2COLENSA_14ComposedLayoutINSA_7SwizzleILi2ELi4ELi3EEENSA_18smem_ptr_flag_bitsILi8EEENSY_INSB_IJNSC_ILi8EEESI_EEENSB_IJSI_SE_EEEEEEEvEENS17_INSA_18SM100_TMA_2SM_LOADES1I_vEEEENS_8epilogue10collective18CollectiveEpilogueINS1N_23Sm100TmaWarpSpecializedILi2ELi2ELi32ELb0ELb0EEEJNSB_IJSI_SH_SJ_EEENSB_IJNSY_ISI_SE_EENSY_INSB_IJNSC_ILi32EEESD_EEENSB_IJSE_SI_EEEEEEEESL_NSB_IJNSB_IJlllEEESE_S10_EEESL_S20_NS1N_6fusion15FusionCallbacksIS1R_NS21_17LinearCombinationISL_fSL_fLNS_15FloatRoundStyleE2EEES1S_S1Y_JEEENSA_5SM1004TMEM4LOAD26SM100_TMEM_LOAD_32dp32b32xENSA_20SM90_TMA_LOAD_IM2COLENS19_INS1A_ILi1ELi4ELi3EEES1D_NSY_INSB_IJS1E_S1U_EEENSB_IJS1U_SE_EEEEEEENSA_39AutoVectorizingCopyWithAssumedAlignmentILi128EEENSA_21SM90_TMA_STORE_IM2COLES2G_S2I_S2I_EEEvvEEEEvNT_6ParamsE,@function
        .size           _ZN7cutlass13device_kernelINS_4conv6kernel13ConvUniversalINS1_16ConvProblemShapeILNS1_8OperatorE0ELi2EEENS1_10collective14CollectiveConvINS1_47MainloopSm100TmaUmmaWarpSpecializedImplicitGemmILS5_0ELi26ELi2ELi1ELi2EN4cute5tupleIJNSA_1CILi2EEENSC_ILi1EEESE_EEEEENSB_IJNSC_ILi128EEESH_NSB_IJNSC_ILi64EEEEEEEEENS_12float_e4m3_tESL_NSA_8TiledMMAINSA_8MMA_AtomIJNSA_10MMA_TraitsINSA_25SM100_MMA_F8F6F4_2x1SM_SSEJSL_SL_fSH_SH_NSA_17integral_constantINSA_4UMMA5MajorELSS_0EEEST_NSQ_INSR_7ScaleInELSU_0EEESV_EEEEEENSA_6LayoutINSB_IJSE_SE_SE_EEENSB_IJNSC_ILi0EEES10_S10_EEEEENSB_IJNSA_10UnderscoreES13_S13_EEEEENS7_6detail27Sm100ImplicitGemmTileTraitsINSA_25SM100_TMA_2SM_LOAD_IM2COLENSA_14ComposedLayoutINSA_7SwizzleILi2ELi4ELi3EEENSA_18smem_ptr_flag_bitsILi8EEENSY_INSB_IJNSC_ILi8EEESI_EEENSB_IJSI_SE_EEEEEEEvEENS17_INSA_18SM100_TMA_2SM_LOADES1I_vEEEENS_8epilogue10collective18CollectiveEpilogueINS1N_23Sm100TmaWarpSpecializedILi2ELi2ELi32ELb0ELb0EEEJNSB_IJSI_SH_SJ_EEENSB_IJNSY_ISI_SE_EENSY_INSB_IJNSC_ILi32EEESD_EEENSB_IJSE_SI_EEEEEEEESL_NSB_IJNSB_IJlllEEESE_S10_EEESL_S20_NS1N_6fusion15FusionCallbacksIS1R_NS21_17LinearCombinationISL_fSL_fLNS_15FloatRoundStyleE2EEES1S_S1Y_JEEENSA_5SM1004TMEM4LOAD26SM100_TMEM_LOAD_32dp32b32xENSA_20SM90_TMA_LOAD_IM2COLENS19_INS1A_ILi1ELi4ELi3EEES1D_NSY_INSB_IJS1E_S1U_EEENSB_IJS1U_SE_EEEEEEENSA_39AutoVectorizingCopyWithAssumedAlignmentILi128EEENSA_21SM90_TMA_STORE_IM2COLES2G_S2I_S2I_EEEvvEEEEvNT_6ParamsE,(.L_x_221 - _ZN7cutlass13device_kernelINS_4conv6kernel13ConvUniversalINS1_16ConvProblemShapeILNS1_8OperatorE0ELi2EEENS1_10collective14CollectiveConvINS1_47MainloopSm100TmaUmmaWarpSpecializedImplicitGemmILS5_0ELi26ELi2ELi1ELi2EN4cute5tupleIJNSA_1CILi2EEENSC_ILi1EEESE_EEEEENSB_IJNSC_ILi128EEESH_NSB_IJNSC_ILi64EEEEEEEEENS_12float_e4m3_tESL_NSA_8TiledMMAINSA_8MMA_AtomIJNSA_10MMA_TraitsINSA_25SM100_MMA_F8F6F4_2x1SM_SSEJSL_SL_fSH_SH_NSA_17integral_constantINSA_4UMMA5MajorELSS_0EEEST_NSQ_INSR_7ScaleInELSU_0EEESV_EEEEEENSA_6LayoutINSB_IJSE_SE_SE_EEENSB_IJNSC_ILi0EEES10_S10_EEEEENSB_IJNSA_10UnderscoreES13_S13_EEEEENS7_6detail27Sm100ImplicitGemmTileTraitsINSA_25SM100_TMA_2SM_LOAD_IM2COLENSA_14ComposedLayoutINSA_7SwizzleILi2ELi4ELi3EEENSA_18smem_ptr_flag_bitsILi8EEENSY_INSB_IJNSC_ILi8EEESI_EEENSB_IJSI_SE_EEEEEEEvEENS17_INSA_18SM100_TMA_2SM_LOADES1I_vEEEENS_8epilogue10collective18CollectiveEpilogueINS1N_23Sm100TmaWarpSpecializedILi2ELi2ELi32ELb0ELb0EEEJNSB_IJSI_SH_SJ_EEENSB_IJNSY_ISI_SE_EENSY_INSB_IJNSC_ILi32EEESD_EEENSB_IJSE_SI_EEEEEEEESL_NSB_IJNSB_IJlllEEESE_S10_EEESL_S20_NS1N_6fusion15FusionCallbacksIS1R_NS21_17LinearCombinationISL_fSL_fLNS_15FloatRoundStyleE2EEES1S_S1Y_JEEENSA_5SM1004TMEM4LOAD26SM100_TMEM_LOAD_32dp32b32xENSA_20SM90_TMA_LOAD_IM2COLENS19_INS1A_ILi1ELi4ELi3EEES1D_NSY_INSB_IJS1E_S1U_EEENSB_IJS1U_SE_EEEEEEENSA_39AutoVectorizingCopyWithAssumedAlignmentILi128EEENSA_21SM90_TMA_STORE_IM2COLES2G_S2I_S2I_EEEvvEEEEvNT_6ParamsE)
        .other          _ZN7cutlass13device_kernelINS_4conv6kernel13ConvUniversalINS1_16ConvProblemShapeILNS1_8OperatorE0ELi2EEENS1_10collective14CollectiveConvINS1_47MainloopSm100TmaUmmaWarpSpecializedImplicitGemmILS5_0ELi26ELi2ELi1ELi2EN4cute5tupleIJNSA_1CILi2EEENSC_ILi1EEESE_EEEEENSB_IJNSC_ILi128EEESH_NSB_IJNSC_ILi64EEEEEEEEENS_12float_e4m3_tESL_NSA_8TiledMMAINSA_8MMA_AtomIJNSA_10MMA_TraitsINSA_25SM100_MMA_F8F6F4_2x1SM_SSEJSL_SL_fSH_SH_NSA_17integral_constantINSA_4UMMA5MajorELSS_0EEEST_NSQ_INSR_7ScaleInELSU_0EEESV_EEEEEENSA_6LayoutINSB_IJSE_SE_SE_EEENSB_IJNSC_ILi0EEES10_S10_EEEEENSB_IJNSA_10UnderscoreES13_S13_EEEEENS7_6detail27Sm100ImplicitGemmTileTraitsINSA_25SM100_TMA_2SM_LOAD_IM2COLENSA_14ComposedLayoutINSA_7SwizzleILi2ELi4ELi3EEENSA_18smem_ptr_flag_bitsILi8EEENSY_INSB_IJNSC_ILi8EEESI_EEENSB_IJSI_SE_EEEEEEEvEENS17_INSA_18SM100_TMA_2SM_LOADES1I_vEEEENS_8epilogue10collective18CollectiveEpilogueINS1N_23Sm100TmaWarpSpecializedILi2ELi2ELi32ELb0ELb0EEEJNSB_IJSI_SH_SJ_EEENSB_IJNSY_ISI_SE_EENSY_INSB_IJNSC_ILi32EEESD_EEENSB_IJSE_SI_EEEEEEEESL_NSB_IJNSB_IJlllEEESE_S10_EEESL_S20_NS1N_6fusion15FusionCallbacksIS1R_NS21_17LinearCombinationISL_fSL_fLNS_15FloatRoundStyleE2EEES1S_S1Y_JEEENSA_5SM1004TMEM4LOAD26SM100_TMEM_LOAD_32dp32b32xENSA_20SM90_TMA_LOAD_IM2COLENS19_INS1A_ILi1ELi4ELi3EEES1D_NSY_INSB_IJS1E_S1U_EEENSB_IJS1U_SE_EEEEEEENSA_39AutoVectorizingCopyWithAssumedAlignmentILi128EEENSA_21SM90_TMA_STORE_IM2COLES2G_S2I_S2I_EEEvvEEEEvNT_6ParamsE,@"STO_CUDA_ENTRY STV_DEFAULT"
_ZN7cutlass13device_kernelINS_4conv6kernel13ConvUniversalINS1_16ConvProblemShapeILNS1_8OperatorE0ELi2EEENS1_10collective14CollectiveConvINS1_47MainloopSm100TmaUmmaWarpSpecializedImplicitGemmILS5_0ELi26ELi2ELi1ELi2EN4cute5tupleIJNSA_1CILi2EEENSC_ILi1EEESE_EEEEENSB_IJNSC_ILi128EEESH_NSB_IJNSC_ILi64EEEEEEEEENS_12float_e4m3_tESL_NSA_8TiledMMAINSA_8MMA_AtomIJNSA_10MMA_TraitsINSA_25SM100_MMA_F8F6F4_2x1SM_SSEJSL_SL_fSH_SH_NSA_17integral_constantINSA_4UMMA5MajorELSS_0EEEST_NSQ_INSR_7ScaleInELSU_0EEESV_EEEEEENSA_6LayoutINSB_IJSE_SE_SE_EEENSB_IJNSC_ILi0EEES10_S10_EEEEENSB_IJNSA_10UnderscoreES13_S13_EEEEENS7_6detail27Sm100ImplicitGemmTileTraitsINSA_25SM100_TMA_2SM_LOAD_IM2COLENSA_14ComposedLayoutINSA_7SwizzleILi2ELi4ELi3EEENSA_18smem_ptr_flag_bitsILi8EEENSY_INSB_IJNSC_ILi8EEESI_EEENSB_IJSI_SE_EEEEEEEvEENS17_INSA_18SM100_TMA_2SM_LOADES1I_vEEEENS_8epilogue10collective18CollectiveEpilogueINS1N_23Sm100TmaWarpSpecializedILi2ELi2ELi32ELb0ELb0EEEJNSB_IJSI_SH_SJ_EEENSB_IJNSY_ISI_SE_EENSY_INSB_IJNSC_ILi32EEESD_EEENSB_IJSE_SI_EEEEEEEESL_NSB_IJNSB_IJlllEEESE_S10_EEESL_S20_NS1N_6fusion15FusionCallbacksIS1R_NS21_17LinearCombinationISL_fSL_fLNS_15FloatRoundStyleE2EEES1S_S1Y_JEEENSA_5SM1004TMEM4LOAD26SM100_TMEM_LOAD_32dp32b32xENSA_20SM90_TMA_LOAD_IM2COLENS19_INS1A_ILi1ELi4ELi3EEES1D_NSY_INSB_IJS1E_S1U_EEENSB_IJS1U_SE_EEEEEEENSA_39AutoVectorizingCopyWithAssumedAlignmentILi128EEENSA_21SM90_TMA_STORE_IM2COLES2G_S2I_S2I_EEEvvEEEEvNT_6ParamsE:
[----:B------:R-:W1:Y:S01]  /*0000*/  LDC R1, c[0x0][0x37c] ;  /* 0x0000df00ff017b82 */ /* 0x000e620000000800 */
[----:B------:R-:W2:Y:S01]  /*0010*/  S2R R99, SR_TID.X ;  /* 0x0000000000637919 */ /* 0x000ea20000002100 */
[----:B------:R-:W3:Y:S06]  /*0020*/  LDCU.64 UR8, c[0x0][0x890] ;  /* 0x00011200ff0877ac */ /* 0x000eec0008000a00 */
[----:B------:R-:W4:Y:S01]  /*0030*/  S2UR UR45, SR_CgaCtaId ;  /* 0x00000000002d79c3 */ /* 0x000f220000008800 */
[----:B-1----:R-:W-:Y:S01]  /*0040*/  VIADD R1, R1, 0xfffffff8 ;  /* 0xfffffff801017836 */ /* 0x002fe20000000000 */
[----:B------:R-:W-:-:S02]  /*0050*/  PRMT R86, RZ, 0x7610, R86 ;  /* 0x00007610ff567816 */ /* 0x000fc40000000056 */
[----:B------:R-:W-:Y:S02]  /*0060*/  ELECT P1, URZ, PT ;  /* 0x0000000000ff782f */ /* 0x000fe40003820000 */
[----:B------:R-:W-:Y:S01]  /*0070*/  R2UR UR43, R1 ;  /* 0x00000000012b72ca */ /* 0x000fe200000e0000 */
[----:B---3--:R-:W-:-:S04]  /*0080*/  UISETP.NE.U32.AND UP0, UPT, UR8, URZ, UPT ;  /* 0x000000ff0800728c */ /* 0x008fc8000bf05070 */
[----:B------:R-:W-:Y:S02]  /*0090*/  UISETP.NE.AND.EX UP0, UPT, UR9, URZ, UPT, UP0 ;  /* 0x000000ff0900728c */ /* 0x000fe4000bf05300 */
[----:B----4-:R-:W-:Y:S02]  /*00a0*/  ULOP3.LUT UR31, UR45, 0x1, URZ, 0xc0, !UPT ;  /* 0x000000012d1f7892 */ /* 0x010fe4000f8ec0ff */
[----:B------:R-:W-:Y:S01]  /*00b0*/  ULOP3.LUT UR30, UR45, 0x1, URZ, 0x3c, !UPT ;  /* 0x000000012d1e7892 */ /* 0x000fe2000f8e3cff */
[----:B--2---:R-:W-:-:S05]  /*00c0*/  SHF.R.U32.HI R87, RZ, 0x5, R99 ;  /* 0x00000005ff577819 */ /* 0x004fca0000011663 */
[----:B------:R-:W1:Y:S02]  /*00d0*/  SHFL.IDX PT, R0, R87, RZ, 0x1f ;  /* 0x00001fff57007589 */ /* 0x000e6400000e0000 */
[----:B-1----:R-:W-:Y:S01]  /*00e0*/  R2UR UR18, R0 ;  /* 0x00000000001272ca */ /* 0x002fe200000e0000 */
[----:B------:R-:W-:-:S14]  /*00f0*/  BRA.U UP0, `(.L_x_0) ;  /* 0x0000000100307547 */ /* 0x000fdc000b800000 */
[----:B------:R-:W1:Y:S02]  /*0100*/  LDCU.64 UR4, c[0x0][0x888] ;  /* 0x00011100ff0477ac */ /* 0x000e640008000a00 */
[----:B-1----:R-:W-:-:S04]  /*0110*/  UISETP.NE.U32.AND UP0, UPT, UR4, URZ, UPT ;  /* 0x000000ff0400728c */ /* 0x002fc8000bf05070 */
[----:B------:R-:W-:-:S09]  /*0120*/  UISETP.NE.AND.EX UP0, UPT, UR5, URZ, UPT, UP0 ;  /* 0x000000ff0500728c */ /* 0x000fd2000bf05300 */
[----:B------:R-:W-:Y:S05]  /*0130*/  BRA.U !UP0, `(.L_x_1) ;  /* 0x0000000108147547 */ /* 0x000fea000b800000 */
[----:B------:R-:W1:Y:S01]  /*0140*/  LDC.64 R2, c[0x0][0x888] ;  /* 0x00022200ff027b82 */ /* 0x000e620000000a00 */
[----:B------:R-:W1:Y:S02]  /*0150*/  LDCU.64 UR4, c[0x0][0x358] ;  /* 0x00006b00ff0477ac */ /* 0x000e640008000a00 */
[----:B-1----:R1:W5:Y:S01]  /*0160*/  LDG.E R41, desc[UR4][R2.64] ;  /* 0x0000000402297981 */ /* 0x002362000c1e1900 */
[----:B------:R-:W-:Y:S01]  /*0170*/  HFMA2 R86, -RZ, RZ, 0, 5.9604644775390625e-08 ;  /* 0x00000001ff567431 */ /* 0x000fe200000001ff */
[----:B------:R-:W-:Y:S05]  /*0180*/  BRA `(.L_x_0) ;  /* 0x00000000000c7947 */ /* 0x000fea0003800000 */
.L_x_1:
[----:B------:R-:W1:Y:S01]  /*0190*/  LDCU UR4, c[0x0][0x880] ;  /* 0x00011000ff0477ac */ /* 0x000e620008000800 */
[----:B------:R-:W-:Y:S01]  /*01a0*/  HFMA2 R86, -RZ, RZ, 0, 5.9604644775390625e-08 ;  /* 0x00000001ff567431 */ /* 0x000fe200000001ff */
[----:B-1----:R-:W-:-:S07]  /*01b0*/  MOV R41, UR4 ;  /* 0x0000000400297c02 */ /* 0x002fce0008000f00 */
.L_x_0:
[----:B------:R-:W2:Y:S02]  /*01c0*/  LDCU.64 UR4, c[0x0][0x8b0] ;  /* 0x00011600ff0477ac */ /* 0x000ea40008000a00 */
[----:B--2---:R-:W-:-:S04]  /*01d0*/  UISETP.NE.U32.AND UP0, UPT, UR4, URZ, UPT ;  /* 0x000000ff0400728c */ /* 0x004fc8000bf05070 */
[----:B------:R-:W-:-:S09]  /*01e0*/  UISETP.NE.AND.EX UP0, UPT, UR5, URZ, UPT, UP0 ;  /* 0x000000ff0500728c */ /* 0x000fd2000bf05300 */
[----:B------:R-:W-:Y:S05]  /*01f0*/  BRA.U UP0, `(.L_x_2) ;  /* 0x0000000100287547 */ /* 0x000fea000b800000 */
[----:B------:R-:W2:Y:S02]  /*0200*/  LDCU.64 UR4, c[0x0][0x8a8] ;  /* 0x00011500ff0477ac */ /* 0x000ea40008000a00 */
[----:B--2---:R-:W-:-:S04]  /*0210*/  UISETP.NE.U32.AND UP0, UPT, UR4, URZ, UPT ;  /* 0x000000ff0400728c */ /* 0x004fc8000bf05070 */
[----:B------:R-:W-:-:S09]  /*0220*/  UISETP.NE.AND.EX UP0, UPT, UR5, URZ, UPT, UP0 ;  /* 0x000000ff0500728c */ /* 0x000fd2000bf05300 */
[----:B------:R-:W-:Y:S05]  /*0230*/  BRA.U !UP0, `(.L_x_3) ;  /* 0x0000000108107547 */ /* 0x000fea000b800000 */
[----:B------:R-:W2:Y:S01]  /*0240*/  LDC.64 R38, c[0x0][0x8a8] ;  /* 0x00022a00ff267b82 */ /* 0x000ea20000000a00 */
[----:B------:R-:W2:Y:S02]  /*0250*/  LDCU.64 UR4, c[0x0][0x358] ;  /* 0x00006b00ff0477ac */ /* 0x000ea40008000a00 */
[----:B--2---:R2:W5:Y:S01]  /*0260*/  LDG.E R38, desc[UR4][R38.64] ;  /* 0x0000000426267981 */ /* 0x004562000c1e1900 */
[----:B------:R-:W-:Y:S05]  /*0270*/  BRA `(.L_x_2) ;  /* 0x0000000000087947 */ /* 0x000fea0003800000 */
.L_x_3:
[----:B------:R-:W2:Y:S02]  /*0280*/  LDCU UR4, c[0x0][0x8a0] ;  /* 0x00011400ff0477ac */ /* 0x000ea40008000800 */
[----:B--2---:R-:W-:Y:S02]  /*0290*/  MOV R38, UR4 ;  /* 0x0000000400267c02 */ /* 0x004fe40008000f00 */
.L_x_2:
[----:B------:R-:W-:Y:S01]  /*02a0*/  IMAD.U32 R0, RZ, RZ, UR18 ;  /* 0x00000012ff007e24 */ /* 0x000fe2000f8e00ff */
[----:B------:R-:W-:Y:S04]  /*02b0*/  BSSY.RECONVERGENT B0, `(.L_x_4) ;  /* 0x000000c000007945 */ /* 0x000fe80003800200 */
[C---:B------:R-:W-:Y:S02]  /*02c0*/  ISETP.NE.OR P2, PT, R0.reuse, 0x1, !P1 ;  /* 0x000000010000780c */ /* 0x040fe40004f45670 */
[----:B------:R-:W-:-:S11]  /*02d0*/  ISETP.NE.OR P0, PT, R0, 0x3, !P1 ;  /* 0x000000030000780c */ /* 0x000fd60004f05670 */
[----:B------:R-:W-:Y:S05]  /*02e0*/  @P2 BRA `(.L_x_5) ;  /* 0x0000000000202947 */ /* 0x000fea0003800000 */
[----:B------:R-:W3:Y:S02]  /*02f0*/  LDCU.64 UR4, c[0x0][0x348] ;  /* 0x00006900ff0477ac */ /* 0x000ee40008000a00 */
[----:B---3--:R-:W-:Y:S02]  /*0300*/  UIADD3 UR6, UP1, UPT, UR4, 0x80, URZ ;  /* 0x0000008004067890 */ /* 0x008fe4000ff3e0ff */
[----:B------:R-:W-:Y:S02]  /*0310*/  UIADD3 UR4, UP0, UPT, UR4, 0x180, URZ ;  /* 0x0000018004047890 */ /* 0x000fe4000ff1e0ff */
[----:B------:R-:W-:Y:S02]  /*0320*/  UIADD3.X UR7, UPT, UPT, URZ, UR5, URZ, UP1, !UPT ;  /* 0x00000005ff077290 */ /* 0x000fe40008ffe4ff */
[----:B------:R-:W-:-:S07]  /*0330*/  UIADD3.X UR5, UPT, UPT, URZ, UR5, URZ, UP0, !UPT ;  /* 0x00000005ff057290 */ /* 0x000fce00087fe4ff */
[----:B------:R3:W-:Y:S02]  /*0340*/  UTMACCTL.PF [UR6] ;  /* 0x00000000060079b9 */ /* 0x0007e40008040000 */
[----:B------:R3:W-:Y:S02]  /*0350*/  UTMACCTL.PF [UR4] ;  /* 0x00000000040079b9 */ /* 0x0007e40008040000 */
[----:B---3--:R-:W-:Y:S01]  /*0360*/  NOP ;  /* 0x0000000000007918 */ /* 0x008fe20000000000 */
.L_x_5:
[----:B------:R-:W-:Y:S05]  /*0370*/  BSYNC.RECONVERGENT B0 ;  /* 0x0000000000007941 */ /* 0x000fea0003800200 */
.L_x_4:
[----:B------:R-:W-:Y:S04]  /*0380*/  BSSY.RECONVERGENT B0, `(.L_x_6) ;  /* 0x000000a000007945 */ /* 0x000fe80003800200 */
        /* <DEDUP_REMOVED lines=9> */
.L_x_7:
[----:B------:R-:W-:Y:S05]  /*0420*/  BSYNC.RECONVERGENT B0 ;  /* 0x0000000000007941 */ /* 0x000fea0003800200 */
.L_x_6:
[----:B------:R-:W3:Y:S01]  /*0430*/  LDCU.64 UR4, c[0x0][0x888] ;  /* 0x00011100ff0477ac */ /* 0x000ee20008000a00 */
[----:B------:R-:W-:Y:S02]  /*0440*/  UISETP.EQ.U32.AND UP2, UPT, UR8, URZ, UPT ;  /* 0x000000ff0800728c */ /* 0x000fe4000bf42070 */
[----:B------:R-:W-:Y:S02]  /*0450*/  UPLOP3.LUT UP3, UPT, UPT, UPT, UPT, 0x80, 0x8 ;  /* 0x000000000008789c */ /* 0x000fe40003f6f070 */
[----:B---3--:R-:W-:-:S04]  /*0460*/  UISETP.NE.U32.AND UP0, UPT, UR4, URZ, UPT ;  /* 0x000000ff0400728c */ /* 0x008fc8000bf05070 */
[----:B------:R-:W-:-:S04]  /*0470*/  UISETP.NE.AND.EX UP1, UPT, UR5, URZ, UPT, UP0 ;  /* 0x000000ff0500728c */ /* 0x000fc8000bf25300 */
[----:B------:R-:W-:-:S04]  /*0480*/  UISETP.EQ.OR.EX UP4, UPT, UR9, URZ, !UP1, UP2 ;  /* 0x000000ff0900728c */ /* 0x000fc8000cf82720 */
[----:B------:R-:W-:-:S06]  /*0490*/  UP2UR UR4, UPR, URZ, 0x10 ;  /* 0x00000010ff047883 */ /* 0x000fcc0008000000 */
[----:B------:R-:W-:Y:S01]  /*04a0*/  MOV R92, UR4 ;  /* 0x00000004005c7c02 */ /* 0x000fe20008000f00 */
[----:B------:R-:W-:Y:S06]  /*04b0*/  BRA.U !UP4, `(.L_x_8) ;  /* 0x000000010c207547 */ /* 0x000fec000b800000 */
[----:B------:R-:W-:Y:S01]  /*04c0*/  UISETP.NE.U32.AND UP2, UPT, UR8, URZ, UPT ;  /* 0x000000ff0800728c */ /* 0x000fe2000bf45070 */
[----:B-----5:R-:W-:Y:S01]  /*04d0*/  FSETP.NEU.AND P0, PT, R41, RZ, PT ;  /* 0x000000ff2900720b */ /* 0x020fe20003f0d000 */
[----:B------:R-:W-:Y:S02]  /*04e0*/  USEL UR4, URZ, 0xffffffff, UP1 ;  /* 0xffffffffff047887 */ /* 0x000fe40008800000 */
[----:B------:R-:W-:-:S10]  /*04f0*/  UISETP.NE.AND.EX UP2, UPT, UR9, URZ, UPT, UP2 ;  /* 0x000000ff0900728c */ /* 0x000fd4000bf45320 */
[----:B------:R-:W-:Y:S01]  /*0500*/  VOTEU.ANY UP0, P0 ;  /* 0x0000000000ff7886 */ /* 0x000fe20000000100 */
[----:B------:R-:W-:-:S04]  /*0510*/  @!UP2 USEL UR4, URZ, 0xffffffff, UP0 ;  /* 0xffffffffff04a887 */ /* 0x000fc80008000000 */
[----:B------:R-:W-:-:S04]  /*0520*/  ULOP3.LUT UR4, UR4, 0x1, URZ, 0xc0, !UPT ;  /* 0x0000000104047892 */ /* 0x000fc8000f8ec0ff */
[----:B------:R-:W-:-:S11]  /*0530*/  UISETP.NE.U32.AND UP3, UPT, UR4, 0x1, UPT ;  /* 0x000000010400788c */ /* 0x000fd6000bf65070 */
.L_x_8:
[----:B------:R-:W3:Y:S01]  /*0540*/  SHFL.IDX PT, R0, R87, RZ, 0x1f ;  /* 0x00001fff57007589 */ /* 0x000ee200000e0000 */
[----:B------:R-:W-:Y:S02]  /*0550*/  UISETP.NE.AND UP5, UPT, UR18, 0x2, UPT ;  /* 0x000000021200788c */ /* 0x000fe4000bfa5270 */
[----:B------:R-:W-:Y:S02]  /*0560*/  UISETP.NE.AND UP0, UPT, UR18, 0x2, UPT ;  /* 0x000000021200788c */ /* 0x000fe4000bf05270 */
[----:B------:R-:W-:Y:S02]  /*0570*/  UISETP.NE.OR UP2, UPT, UR31, URZ, UP5 ;  /* 0x000000ff1f00728c */ /* 0x000fe4000af45670 */
[----:B------:R-:W-:-:S04]  /*0580*/  USEL UR54, URZ, 0x1, UP0 ;  /* 0x00000001ff367887 */ /* 0x000fc80008000000 */
[----:B------:R-:W-:Y:S02]  /*0590*/  PLOP3.LUT P3, PT, P1, PT, UP2, 0xae, 0xea ;  /* 0x0000000000ea781c */ /* 0x000fe40000f6f52e */
[----:B---3--:R-:W-:-:S13]  /*05a0*/  ISETP.NE.AND P0, PT, R0, RZ, PT ;  /* 0x000000ff0000720c */ /* 0x008fda0003f05270 */
[----:B------:R-:W-:Y:S05]  /*05b0*/  @P0 BRA `(.L_x_9) ;  /* 0x0000000400000947 */ /* 0x000fea0003800000 */
[----:B------:R-:W-:Y:S01]  /*05c0*/  ELECT P0, URZ, PT ;  /* 0x0000000000ff782f */ /* 0x000fe20003800000 */
[----:B------:R-:W-:-:S12]  /*05d0*/  BSSY.RECONVERGENT B0, `(.L_x_9) ;  /* 0x000003e000007945 */ /* 0x000fd80003800200 */
[----:B------:R-:W-:Y:S05]  /*05e0*/  @!P0 BRA `(.L_x_10) ;  /* 0x0000000000f08947 */ /* 0x000fea0003800000 */
[----:B------:R-:W-:Y:S01]  /*05f0*/  UMOV UR4, 0x400 ;  /* 0x0000040000047882 */ /* 0x000fe20000000000 */
[----:B------:R-:W-:Y:S01]  /*0600*/  UMOV UR6, 0x1 ;  /* 0x0000000100067882 */ /* 0x000fe20000000000 */
[----:B------:R-:W-:Y:S02]  /*0610*/  ULEA UR4, UR45, UR4, 0x18 ;  /* 0x000000042d047291 */ /* 0x000fe4000f8ec0ff */
[----:B------:R-:W-:-:S04]  /*0620*/  UIADD3 UR6, UPT, UPT, -UR6, 0x100000, URZ ;  /* 0x0010000006067890 */ /* 0x000fc8000fffe1ff */
[----:B------:R-:W-:Y:S02]  /*0630*/  USHF.L.U32 UR7, UR6, 0xb, URZ ;  /* 0x0000000b06077899 */ /* 0x000fe400080006ff */
[----:B------:R-:W-:Y:S01]  /*0640*/  USHF.L.U32 UR6, UR6, 0x1, URZ ;  /* 0x0000000106067899 */ /* 0x000fe200080006ff */
[----:B------:R-:W3:Y:S11]  /*0650*/  FENCE.VIEW.ASYNC.S ;  /* 0x00000000000073c6 */ /* 0x000ef60000000000 */
[----:B---3--:R3:W4:Y:S01]  /*0660*/  SYNCS.EXCH.64 URZ, [UR4], UR6 ;  /* 0x0000000604ff75b2 */ /* 0x0087220008000100 */
[----:B------:R3:W1:Y:S01]  /*0670*/  SYNCS.EXCH.64 URZ, [UR4+0xd0], UR6 ;  /* 0x0000d00604ff75b2 */ /* 0x0006620008000100 */
        /* <DEDUP_REMOVED lines=49> */
[----:B------:R3:W1:Y:S02]  /*0990*/  SYNCS.EXCH.64 URZ, [UR4+0x198], UR6 ;  /* 0x0001980604ff75b2 */ /* 0x0006640008000100 */
[----:B---34-:R-:W-:Y:S01]  /*09a0*/  NOP ;  /* 0x0000000000007918 */ /* 0x018fe20000000000 */
.L_x_10:
[----:B------:R-:W-:Y:S05]  /*09b0*/  BSYNC.RECONVERGENT B0 ;  /* 0x0000000000007941 */ /* 0x000fea0003800200 */
.L_x_9:
[----:B------:R-:W3:Y:S01]  /*09c0*/  SHFL.IDX PT, R0, R87, RZ, 0x1f ;  /* 0x00001fff57007589 */ /* 0x000ee200000e0000 */
[----:B------:R-:W-:Y:S01]  /*09d0*/  NOP ;  /* 0x0000000000007918 */ /* 0x000fe20000000000 */
[----:B---3--:R-:W-:-:S13]  /*09e0*/  ISETP.NE.AND P0, PT, R0, 0x1, PT ;  /* 0x000000010000780c */ /* 0x008fda0003f05270 */
[----:B------:R-:W-:Y:S05]  /*09f0*/  @P0 BRA `(.L_x_11) ;  /* 0x0000000000440947 */ /* 0x000fea0003800000 */
[----:B------:R-:W-:Y:S01]  /*0a00*/  UMOV UR4, 0x400 ;  /* 0x0000040000047882 */ /* 0x000fe20000000000 */
[----:B------:R-:W-:Y:S01]  /*0a10*/  UMOV UR8, 0x20 ;  /* 0x0000002000087882 */ /* 0x000fe20000000000 */
[----:B------:R-:W-:Y:S01]  /*0a20*/  UMOV UR6, 0x80 ;  /* 0x0000008000067882 */ /* 0x000fe20000000000 */
[----:B------:R-:W-:Y:S02]  /*0a30*/  ULEA UR4, UR45, UR4, 0x18 ;  /* 0x000000042d047291 */ /* 0x000fe4000f8ec0ff */
[----:B------:R-:W-:-:S04]  /*0a40*/  UIADD3 UR8, UPT, UPT, -UR8, 0x100000, URZ ;  /* 0x0010000008087890 */ /* 0x000fc8000fffe1ff */
[----:B------:R-:W-:Y:S02]  /*0a50*/  USHF.L.U32 UR9, UR8, 0xb, URZ ;  /* 0x0000000b08097899 */ /* 0x000fe400080006ff */
[----:B------:R-:W-:Y:S02]  /*0a60*/  USHF.L.U32 UR8, UR8, 0x1, URZ ;  /* 0x0000000108087899 */ /* 0x000fe400080006ff */
[----:B------:R-:W-:-:S04]  /*0a70*/  UIADD3 UR6, UPT, UPT, -UR6, 0x100000, URZ ;  /* 0x0010000006067890 */ /* 0x000fc8000fffe1ff */
[----:B------:R-:W-:Y:S02]  /*0a80*/  USHF.L.U32 UR7, UR6, 0xb, URZ ;  /* 0x0000000b06077899 */ /* 0x000fe400080006ff */
[----:B------:R-:W-:Y:S01]  /*0a90*/  USHF.L.U32 UR6, UR6, 0x1, URZ ;  /* 0x0000000106067899 */ /* 0x000fe200080006ff */
[----:B------:R-:W-:Y:S01]  /*0aa0*/  ELECT P0, URZ, PT ;  /* 0x0000000000ff782f */ /* 0x000fe20003800000 */
[----:B------:R-:W3:Y:S02]  /*0ab0*/  FENCE.VIEW.ASYNC.S ;  /* 0x00000000000073c6 */ /* 0x000ee40000000000 */
[----:B---3--:R3:W4:Y:S08]  /*0ac0*/  SYNCS.EXCH.64 URZ, [UR4+0x1a0], UR8 ;  /* 0x0001a00804ff75b2 */ /* 0x0087300008000100 */
[----:B------:R3:W1:Y:S01]  /*0ad0*/  SYNCS.EXCH.64 URZ, [UR4+0x1b0], UR6 ;  /* 0x0001b00604ff75b2 */ /* 0x0006620008000100 */
[----:B------:R3:W1:Y:S01]  /*0ae0*/  SYNCS.EXCH.64 URZ, [UR4+0x1a8], UR8 ;  /* 0x0001a80804ff75b2 */ /* 0x0006620008000100 */
[----:B------:R3:W1:Y:S01]  /*0af0*/  SYNCS.EXCH.64 URZ, [UR4+0x1b8], UR6 ;  /* 0x0001b80604ff75b2 */ /* 0x0006620008000100 */
[----:B------:R-:W-:Y:S01]  /*0b00*/  NOP ;  /* 0x0000000000007918 */ /* 0x000fe20000000000 */
.L_x_11:
[----:B------:R-:W2:Y:S01]  /*0b10*/  SHFL.IDX PT, R0, R87, RZ, 0x1f ;  /* 0x00001fff57007589 */ /* 0x000ea200000e0000 */
[----:B------:R-:W-:Y:S01]  /*0b20*/  NOP ;  /* 0x0000000000007918 */ /* 0x000fe20000000000 */
[----:B--2---:R-:W-:-:S13]  /*0b30*/  ISETP.NE.AND P0, PT, R0, 0x3, PT ;  /* 0x000000030000780c */ /* 0x004fda0003f05270 */
[----:B------:R-:W-:Y:S05]  /*0b40*/  @P0 BRA `(.L_x_12) ;  /* 0x00000000002c0947 */ /* 0x000fea0003800000 */
[----:B---3--:R-:W-:Y:S01]  /*0b50*/  UMOV UR4, 0x400 ;  /* 0x0000040000047882 */ /* 0x008fe20000000000 */
[----:B------:R-:W-:Y:S01]  /*0b60*/  UMOV UR6, 0x20 ;  /* 0x0000002000067882 */ /* 0x000fe20000000000 */
[----:B------:R-:W-:Y:S02]  /*0b70*/  ULEA UR4, UR45, UR4, 0x18 ;  /* 0x000000042d047291 */ /* 0x000fe4000f8ec0ff */
[----:B------:R-:W-:-:S04]  /*0b80*/  UIADD3 UR6, UPT, UPT, -UR6, 0x100000, URZ ;  /* 0x0010000006067890 */ /* 0x000fc8000fffe1ff */
[----:B------:R-:W-:Y:S02]  /*0b90*/  USHF.L.U32 UR7, UR6, 0xb, URZ ;  /* 0x0000000b06077899 */ /* 0x000fe400080006ff */
[----:B------:R-:W-:Y:S01]  /*0ba0*/  USHF.L.U32 UR6, UR6, 0x1, URZ ;  /* 0x0000000106067899 */ /* 0x000fe200080006ff */
[----:B------:R-:W-:Y:S01]  /*0bb0*/  ELECT P0, URZ, PT ;  /* 0x0000000000ff782f */ /* 0x000fe20003800000 */
[----:B------:R-:W2:Y:S10]  /*0bc0*/  FENCE.VIEW.ASYNC.S ;  /* 0x00000000000073c6 */ /* 0x000eb40000000000 */
[----:B--2---:R2:W3:Y:S01]  /*0bd0*/  SYNCS.EXCH.64 URZ, [UR4+0x1c0], UR6 ;  /* 0x0001c00604ff75b2 */ /* 0x0044e20008000100 */
[----:B------:R2:W1:Y:S01]  /*0be0*/  SYNCS.EXCH.64 URZ, [UR4+0x1c8], UR6 ;  /* 0x0001c80604ff75b2 */ /* 0x0004620008000100 */
[----:B------:R-:W-:Y:S01]  /*0bf0*/  NOP ;  /* 0x0000000000007918 */ /* 0x000fe20000000000 */
.L_x_12:
[----:B------:R-:W4:Y:S01]  /*0c00*/  SHFL.IDX PT, R0, R87, RZ, 0x1f ;  /* 0x00001fff57007589 */ /* 0x000f2200000e0000 */
[----:B------:R-:W-:Y:S01]  /*0c10*/  NOP ;  /* 0x0000000000007918 */ /* 0x000fe20000000000 */
[----:B----4-:R-:W-:-:S13]  /*0c20*/  ISETP.NE.AND P0, PT, R0, 0x4, PT ;  /* 0x000000040000780c */ /* 0x010fda0003f05270 */
[----:B------:R-:W-:Y:S05]  /*0c30*/  @P0 BRA `(.L_x_13) ;  /* 0x0000000000400947 */ /* 0x000fea0003800000 */
[----:B--23--:R-:W-:Y:S01]  /*0c40*/  UMOV UR4, 0x1e0 ;  /* 0x000001e000047882 */ /* 0x00cfe20000000000 */
[----:B------:R-:W-:Y:S01]  /*0c50*/  UMOV UR6, 0x400 ;  /* 0x0000040000067882 */ /* 0x000fe20000000000 */
[----:B------:R-:W-:Y:S01]  /*0c60*/  USEL UR4, UR4, 0x1a0, UP3 ;  /* 0x000001a004047887 */ /* 0x000fe20009800000 */
        /* <DEDUP_REMOVED lines=9> */
[----:B------:R-:W2:Y:S02]  /*0d00*/  FENCE.VIEW.ASYNC.S ;  /* 0x00000000000073c6 */ /* 0x000ea40000000000 */
[----:B--2---:R4:W2:Y:S08]  /*0d10*/  SYNCS.EXCH.64 URZ, [UR6+0x1d0], UR8 ;  /* 0x0001d00806ff75b2 */ /* 0x0048b00008000100 */
[----:B------:R4:W3:Y:S02]  /*0d20*/  SYNCS.EXCH.64 URZ, [UR6+0x1d8], UR4 ;  /* 0x0001d80406ff75b2 */ /* 0x0008e40008000100 */
[----:B----4-:R-:W-:Y:S01]  /*0d30*/  NOP ;  /* 0x0000000000007918 */ /* 0x010fe20000000000 */
.L_x_13:
[----:B------:R-:W4:Y:S01]  /*0d40*/  SHFL.IDX PT, R0, R87, RZ, 0x1f ;  /* 0x00001fff57007589 */ /* 0x000f2200000e0000 */
[----:B------:R-:W-:Y:S01]  /*0d50*/  ISETP.NE.OR P1, PT, RZ, UR18, !P1 ;  /* 0x00000012ff007c0c */ /* 0x000fe2000cf25670 */
[----:B------:R-:W-:Y:S01]  /*0d60*/  NOP ;  /* 0x0000000000007918 */ /* 0x000fe20000000000 */
[----:B----4-:R-:W-:-:S13]  /*0d70*/  ISETP.NE.AND P0, PT, R0, 0x5, PT ;  /* 0x000000050000780c */ /* 0x010fda0003f05270 */
[----:B------:R-:W-:Y:S05]  /*0d80*/  @P0 BRA `(.L_x_14) ;  /* 0x0000000000440947 */ /* 0x000fea0003800000 */
[----:B--23--:R-:W-:Y:S01]  /*0d90*/  UMOV UR4, 0x400 ;  /* 0x0000040000047882 */ /* 0x00cfe20000000000 */
        /* <DEDUP_REMOVED lines=12> */
[----:B------:R4:W3:Y:S01]  /*0e60*/  SYNCS.EXCH.64 URZ, [UR4+0x1f0], UR8 ;  /* 0x0001f00804ff75b2 */ /* 0x0008e20008000100 */
[----:B------:R4:W1:Y:S01]  /*0e70*/  SYNCS.EXCH.64 URZ, [UR4+0x1e8], UR6 ;  /* 0x0001e80604ff75b2 */ /* 0x0008620008000100 */
[----:B------:R4:W1:Y:S02]  /*0e80*/  SYNCS.EXCH.64 URZ, [UR4+0x1f8], UR8 ;  /* 0x0001f80804ff75b2 */ /* 0x0008640008000100 */
[----:B----4-:R-:W-:Y:S01]  /*0e90*/  NOP ;  /* 0x0000000000007918 */ /* 0x010fe20000000000 */
.L_x_14:
[----:B------:R-:W-:Y:S01]  /*0ea0*/  VOTEU.ALL UP0, P1 ;  /* 0x0000000000ff7886 */ /* 0x000fe20000800000 */
[----:B--23--:R-:W-:Y:S01]  /*0eb0*/  UMOV UR4, 0x20 ;  /* 0x0000002000047882 */ /* 0x00cfe20000000000 */
[----:B------:R-:W2:Y:S01]  /*0ec0*/  LDCU UR7, c[0x0][0x36c] ;  /* 0x00006d80ff0777ac */ /* 0x000ea20008000800 */
[----:B------:R-:W-:Y:S01]  /*0ed0*/  NOP ;  /* 0x0000000000007918 */ /* 0x000fe20000000000 */
[----:B-1----:R-:W-:Y:S01]  /*0ee0*/  LOP3.LUT R3, R99, 0x1f, RZ, 0xc0, !PT ;  /* 0x0000001f63037812 */ /* 0x002fe200078ec0ff */
[----:B------:R-:W-:Y:S01]  /*0ef0*/  @!UP0 UMOV UR6, 0x400 ;  /* 0x0000040000068882 */ /* 0x000fe20000000000 */
[----:B------:R-:W-:-:S04]  /*0f00*/  @!UP0 UIADD3 UR4, UPT, UPT, -UR4, 0x100000, URZ ;  /* 0x0010000004048890 */ /* 0x000fc8000fffe1ff */
[----:B------:R-:W-:Y:S02]  /*0f10*/  @!UP0 USHF.L.U32 UR5, UR4, 0xb, URZ ;  /* 0x0000000b04058899 */ /* 0x000fe400080006ff */
[----:B------:R-:W-:Y:S02]  /*0f20*/  @!UP0 USHF.L.U32 UR4, UR4, 0x1, URZ ;  /* 0x0000000104048899 */ /* 0x000fe400080006ff */
[----:B------:R-:W-:Y:S01]  /*0f30*/  @!UP0 ULEA UR6, UR45, UR6, 0x18 ;  /* 0x000000062d068291 */ /* 0x000fe2000f8ec0ff */
[----:B------:R-:W-:Y:S01]  /*0f40*/  VOTEU.ALL UP0, P1 ;  /* 0x0000000000ff7886 */ /* 0x000fe20000800000 */
[----:B------:R-:W-:Y:S02]  /*0f50*/  UISETP.NE.AND UP4, UPT, UR18, URZ, UPT ;  /* 0x000000ff1200728c */ /* 0x000fe4000bf85270 */
[----:B--2---:R-:W-:Y:S01]  /*0f60*/  UISETP.EQ.U32.AND UP6, UPT, UR7, 0x1, UPT ;  /* 0x000000010700788c */ /* 0x004fe2000bfc2070 */
[----:B------:R-:W1:Y:S07]  /*0f70*/  FENCE.VIEW.ASYNC.S ;  /* 0x00000000000073c6 */ /* 0x000e6e0000000000 */
[----:B-1----:R1:W2:Y:S01]  /*0f80*/  @!UP0 SYNCS.EXCH.64 URZ, [UR6+0x200], UR4 ;  /* 0x0002000406ff85b2 */ /* 0x0022a20008000100 */
[----:B------:R-:W-:Y:S05]  /*0f90*/  BRA.U !UP6, `(.L_x_15) ;  /* 0x000000010e087547 */ /* 0x000fea000b800000 */
[----:B--2---:R-:W-:Y:S01]  /*0fa0*/  UCGABAR_ARV ;  /* 0x00000000000079c7 */ /* 0x004fe20008000000 */
[----:B------:R-:W-:Y:S05]  /*0fb0*/  BRA `(.L_x_16) ;  /* 0x0000000000047947 */ /* 0x000fea0003800000 */
.L_x_15:
[----:B--2---:R-:W-:Y:S01]  /*0fc0*/  NOP ;  /* 0x0000000000007918 */ /* 0x004fe20000000000 */
.L_x_16:
[----:B------:R-:W2:Y:S01]  /*0fd0*/  S2UR UR21, SR_CTAID.X ;  /* 0x00000000001579c3 */ /* 0x000ea20000002500 */
[----:B------:R-:W-:-:S05]  /*0fe0*/  CS2R.32 R91, SR_CgaSize ;  /* 0x00000000005b7805 */ /* 0x000fca0000008a00 */
[----:B------:R-:W-:-:S05]  /*0ff0*/  IMAD R91, R91, -0xa0, RZ ;  /* 0xffffff605b5b7824 */ /* 0x000fca00078e02ff */
[----:B-1----:R-:W-:-:S14]  /*1000*/  R2UR UR5, R91 ;  /* 0x000000005b0572ca */ /* 0x002fdc00000e0000 */
[----:B------:R-:W1:Y:S01]  /*1010*/  LDCU UR5, c[0x0][UR5+0x2b0] ;  /* 0x00005600050577ac */ /* 0x000e620008000800 */
[----:B------:R-:W-:-:S05]  /*1020*/  CS2R.32 R91, SR_CgaSize ;  /* 0x00000000005b7805 */ /* 0x000fca0000008a00 */
[----:B------:R-:W-:-:S05]  /*1030*/  IMAD R91, R91, -0xa0, RZ ;  /* 0xffffff605b5b7824 */ /* 0x000fca00078e02ff */
[----:B------:R-:W-:-:S14]  /*1040*/  R2UR UR4, R91 ;  /* 0x000000005b0472ca */ /* 0x000fdc00000e0000 */
[----:B------:R-:W3:Y:S01]  /*1050*/  LDCU UR4, c[0x0][UR4+0x2b4] ;  /* 0x00005680040477ac */ /* 0x000ee20008000800 */
[----:B------:R-:W4:Y:S01]  /*1060*/  S2UR UR20, SR_CTAID.Y ;  /* 0x00000000001479c3 */ /* 0x000f220000002600 */
[----:B------:R-:W-:-:S05]  /*1070*/  CS2R.32 R91, SR_CgaSize ;  /* 0x00000000005b7805 */ /* 0x000fca0000008a00 */
[----:B------:R-:W-:-:S05]  /*1080*/  IMAD R91, R91, -0xa0, RZ ;  /* 0xffffff605b5b7824 */ /* 0x000fca00078e02ff */
[----:B------:R-:W-:-:S14]  /*1090*/  R2UR UR7, R91 ;  /* 0x000000005b0772ca */ /* 0x000fdc00000e0000 */
[----:B------:R-:W3:Y:S01]  /*10a0*/  LDCU UR7, c[0x0][UR7+0x2a0] ;  /* 0x00005400070777ac */ /* 0x000ee20008000800 */
[----:B------:R-:W-:-:S05]  /*10b0*/  CS2R.32 R91, SR_CgaSize ;  /* 0x00000000005b7805 */ /* 0x000fca0000008a00 */
[----:B------:R-:W-:-:S05]  /*10c0*/  IMAD R91, R91, -0xa0, RZ ;  /* 0xffffff605b5b7824 */ /* 0x000fca00078e02ff */
[----:B------:R-:W-:-:S14]  /*10d0*/  R2UR UR8, R91 ;  /* 0x000000005b0872ca */ /* 0x000fdc00000e0000 */
[----:B------:R-:W3:Y:S01]  /*10e0*/  LDCU UR8, c[0x0][UR8+0x2a4] ;  /* 0x00005480080877ac */ /* 0x000ee20008000800 */
[----:B------:R-:W3:Y:S01]  /*10f0*/  LDCU UR19, c[0x0][0xb24] ;  /* 0x00016480ff1377ac */ /* 0x000ee20008000800 */
[----:B------:R-:W3:Y:S01]  /*1100*/  LDCU UR39, c[0x0][0xb24] ;  /* 0x00016480ff2777ac */ /* 0x000ee20008000800 */
[----:B--2---:R-:W-:Y:S01]  /*1110*/  I2FP.F32.U32 R2, UR21 ;  /* 0x0000001500027c45 */ /* 0x004fe20008201000 */
[----:B------:R-:W2:Y:S04]  /*1120*/  LDCU UR24, c[0x0][0xb30] ;  /* 0x00016600ff1877ac */ /* 0x000ea80008000800 */
[----:B-1----:R-:W-:Y:S01]  /*1130*/  FMUL R2, R2, UR5 ;  /* 0x0000000502027c20 */ /* 0x002fe20008400000 */
[----:B----4-:R-:W-:-:S05]  /*1140*/  I2FP.F32.U32 R0, UR20 ;  /* 0x0000001400007c45 */ /* 0x010fca0008201000 */
[----:B------:R-:W1:Y:S01]  /*1150*/  F2I.U32.TRUNC.NTZ R2, R2 ;  /* 0x0000000200027305 */ /* 0x000e62000020f000 */
[----:B---3--:R-:W-:-:S07]  /*1160*/  FMUL R0, R0, UR4 ;  /* 0x0000000400007c20 */ /* 0x008fce0008400000 */
[----:B------:R-:W3:Y:S01]  /*1170*/  F2I.U32.TRUNC.NTZ R0, R0 ;  /* 0x0000000000007305 */ /* 0x000ee2000020f000 */
[----:B-1----:R-:W-:Y:S02]  /*1180*/  R2UR UR4, R2 ;  /* 0x00000000020472ca */ /* 0x002fe400000e0000 */
[----:B------:R-:W-:Y:S02]  /*1190*/  PRMT R2, RZ, 0x7610, R2 ;  /* 0x00007610ff027816 */ /* 0x000fe40000000002 */
[----:B---3--:R-:W-:Y:S02]  /*11a0*/  R2UR UR6, R0 ;  /* 0x00000000000672ca */ /* 0x008fe400000e0000 */
[----:B------:R-:W-:-:S07]  /*11b0*/  PRMT R0, RZ, 0x7610, R0 ;  /* 0x00007610ff007816 */ /* 0x000fce0000000000 */
[----:B------:R-:W-:-:S04]  /*11c0*/  UIADD3 UR5, UPT, UPT, -UR4, URZ, URZ ;  /* 0x000000ff04057290 */ /* 0x000fc8000fffe1ff */
[----:B------:R-:W-:Y:S02]  /*11d0*/  UIMAD UR5, UR7, UR5, UR21 ;  /* 0x00000005070572a4 */ /* 0x000fe4000f8e0215 */
[----:B------:R-:W-:-:S04]  /*11e0*/  UIADD3 UR4, UPT, UPT, -UR6, URZ, URZ ;  /* 0x000000ff06047290 */ /* 0x000fc8000fffe1ff */
[----:B------:R-:W-:Y:S01]  /*11f0*/  IMAD.U32 R91, RZ, RZ, UR5 ;  /* 0x00000005ff5b7e24 */ /* 0x000fe2000f8e00ff */
[----:B------:R-:W-:-:S06]  /*1200*/  UIMAD UR4, UR8, UR4, UR20 ;  /* 0x00000004080472a4 */ /* 0x000fcc000f8e0214 */
[----:B------:R-:W-:Y:S01]  /*1210*/  IMAD.U32 R90, RZ, RZ, UR4 ;  /* 0x00000004ff5a7e24 */ /* 0x000fe2000f8e00ff */
[----:B--2---:R-:W-:Y:S06]  /*1220*/  BRA.U UP4, `(.L_x_17) ;  /* 0x0000000104307547 */ /* 0x004fec000b800000 */
[----:B------:R-:W-:Y:S01]  /*1230*/  R2UR UR5, R90 ;  /* 0x000000005a0572ca */ /* 0x000fe200000e0000 */
[----:B------:R-:W-:Y:S01]  /*1240*/  UMOV UR7, 0x3 ;  /* 0x0000000300077882 */ /* 0x000fe20000000000 */
[----:B------:R-:W-:-:S11]  /*1250*/  R2UR UR4, R91 ;  /* 0x000000005b0472ca */ /* 0x000fd600000e0000 */
[----:B------:R-:W-:-:S04]  /*1260*/  UISETP.NE.AND UP0, UPT, UR5, URZ, UPT ;  /* 0x000000ff0500728c */ /* 0x000fc8000bf05270 */
[----:B------:R-:W-:Y:S02]  /*1270*/  UISETP.LT.U32.OR UP0, UPT, UR4, 0x2, !UP0 ;  /* 0x000000020400788c */ /* 0x000fe4000c701470 */
[----:B------:R-:W-:Y:S02]  /*1280*/  ULOP3.LUT UR4, UR4, 0xfffffffe, URZ, 0xc0, !UPT ;  /* 0xfffffffe04047892 */ /* 0x000fe4000f8ec0ff */
[----:B------:R-:W-:Y:S02]  /*1290*/  USEL UR6, URZ, 0x1, !UP0 ;  /* 0x00000001ff067887 */ /* 0x000fe4000c000000 */
[----:B------:R-:W-:Y:S02]  /*12a0*/  USEL UR5, URZ, 0x2, !UP0 ;  /* 0x00000002ff057887 */ /* 0x000fe4000c000000 */
[----:B------:R-:W-:Y:S02]  /*12b0*/  USHF.L.U32 UR4, UR7, UR4, URZ ;  /* 0x0000000407047299 */ /* 0x000fe400080006ff */
[----:B------:R-:W-:-:S04]  /*12c0*/  UIADD3 UR5, UPT, UPT, UR6, UR5, URZ ;  /* 0x0000000506057290 */ /* 0x000fc8000fffe0ff */
[----:B------:R-:W-:Y:S02]  /*12d0*/  IMAD.U32 R0, RZ, RZ, UR4 ;  /* 0x00000004ff007e24 */ /* 0x000fe4000f8e00ff */
[----:B------:R-:W-:-:S07]  /*12e0*/  IMAD.U32 R2, RZ, RZ, UR5 ;  /* 0x00000005ff027e24 */ /* 0x000fce000f8e00ff */
.L_x_17:
[----:B------:R-:W1:Y:S01]  /*12f0*/  S2UR UR47, SR_CTAID.Z ;  /* 0x00000000002f79c3 */ /* 0x000e620000002700 */
[----:B------:R-:W-:Y:S01]  /*1300*/  UISETP.GE.AND UP0, UPT, UR19, 0x1, UPT ;  /* 0x000000011300788c */ /* 0x000fe2000bf06270 */
[----:B------:R-:W-:-:S08]  /*1310*/  UMOV UR46, UR21 ;  /* 0x00000015002e7c82 */ /* 0x000fd00008000000 */
[----:B------:R-:W-:Y:S05]  /*1320*/  BRA.U !UP0, `(.L_x_18) ;  /* 0x0000000108d47547 */ /* 0x000fea000b800000 */
[----:B------:R-:W2:Y:S01]  /*1330*/  LDCU.128 UR12, c[0x0][0xb10] ;  /* 0x00016200ff0c77ac */ /* 0x000ea20008000c00 */
[----:B------:R-:W3:Y:S01]  /*1340*/  LDCU UR22, c[0x0][0xb0c] ;  /* 0x00016180ff1677ac */ /* 0x000ee20008000800 */
[----:B------:R-:W4:Y:S01]  /*1350*/  LDCU UR6, c[0x0][0x370] ;  /* 0x00006e00ff0677ac */ /* 0x000f220008000800 */
[----:B------:R-:W1:Y:S01]  /*1360*/  LDCU UR7, c[0x0][0x374] ;  /* 0x00006e80ff0777ac */ /* 0x000e620008000800 */
[----:B------:R-:W1:Y:S01]  /*1370*/  LDCU UR23, c[0x0][0xb20] ;  /* 0x00016400ff1777ac */ /* 0x000e620008000800 */
[----:B--2---:R-:W-:Y:S02]  /*1380*/  UIMAD.WIDE.U32 UR4, UR21, UR12, URZ ;  /* 0x0000000c150472a5 */ /* 0x004fe4000f8e00ff */
[----:B---3--:R-:W-:Y:S01]  /*1390*/  UISETP.NE.AND UP0, UPT, UR22, 0x1, UPT ;  /* 0x000000011600788c */ /* 0x008fe2000bf05270 */
[----:B------:R-:W2:Y:S01]  /*13a0*/  LDCU.64 UR8, c[0x0][0xb28] ;  /* 0x00016500ff0877ac */ /* 0x000ea20008000a00 */
[----:B----4-:R-:W-:-:S03]  /*13b0*/  UIMAD.WIDE.U32 UR10, UR6, UR12, URZ ;  /* 0x0000000c060a72a5 */ /* 0x010fc6000f8e00ff */
[----:B------:R-:W-:Y:S01]  /*13c0*/  UMOV UR4, UR5 ;  /* 0x0000000500047c82 */ /* 0x000fe20008000000 */
[----:B------:R-:W-:Y:S02]  /*13d0*/  UISETP.NE.AND UP2, UPT, UR19, 0x1, UPT ;  /* 0x000000011300788c */ /* 0x000fe4000bf45270 */
[----:B------:R-:W-:Y:S01]  /*13e0*/  USHF.R.U32.HI UR4, URZ, UR13, UR4 ;  /* 0x0000000dff047299 */ /* 0x000fe20008011604 */
[----:B------:R-:W-:Y:S01]  /*13f0*/  UMOV UR10, UR11 ;  /* 0x0000000b000a7c82 */ /* 0x000fe20008000000 */
[----:B------:R-:W-:Y:S02]  /*1400*/  UIMAD.WIDE.U32 UR16, UR20, UR15, URZ ;  /* 0x0000000f141072a5 */ /* 0x000fe4000f8e00ff */
[----:B------:R-:W-:Y:S02]  /*1410*/  USEL UR5, UR21, UR4, !UP0 ;  /* 0x0000000415057287 */ /* 0x000fe4000c000000 */
[----:B------:R-:W-:Y:S02]  /*1420*/  @UP0 USHF.R.U32.HI UR6, URZ, UR13, UR10 ;  /* 0x0000000dff060299 */ /* 0x000fe4000801160a */
[----:B------:R-:W-:-:S02]  /*1430*/  UISETP.NE.AND UP0, UPT, UR14, 0x1, UPT ;  /* 0x000000010e00788c */ /* 0x000fc4000bf05270 */
[----:B-1----:R-:W-:Y:S02]  /*1440*/  UIMAD.WIDE.U32 UR10, UR7, UR15, URZ ;  /* 0x0000000f070a72a5 */ /* 0x002fe4000f8e00ff */
[----:B--2---:R-:W-:Y:S01]  /*1450*/  UIMAD.WIDE.U32 UR12, UR6, UR8, URZ ;  /* 0x00000008060c72a5 */ /* 0x004fe2000f8e00ff */
[----:B------:R-:W-:Y:S01]  /*1460*/  UMOV UR4, UR17 ;  /* 0x0000001100047c82 */ /* 0x000fe20008000000 */
[----:B------:R-:W-:-:S03]  /*1470*/  UIADD3 UR46, UPT, UPT, -UR5, URZ, URZ ;  /* 0x000000ff052e7290 */ /* 0x000fc6000fffe1ff */
[----:B------:R-:W-:Y:S01]  /*1480*/  UMOV UR10, UR11 ;  /* 0x0000000b000a7c82 */ /* 0x000fe20008000000 */
[----:B------:R-:W-:Y:S02]  /*1490*/  USHF.R.U32.HI UR4, URZ, UR23, UR4 ;  /* 0x00000017ff047299 */ /* 0x000fe40008011604 */
[----:B------:R-:W-:Y:S01]  /*14a0*/  @UP0 USHF.R.U32.HI UR7, URZ, UR23, UR10 ;  /* 0x00000017ff070299 */ /* 0x000fe2000801160a */
[----:B------:R-:W-:Y:S01]  /*14b0*/  UMOV UR12, UR13 ;  /* 0x0000000d000c7c82 */ /* 0x000fe20008000000 */
[----:B------:R-:W-:Y:S02]  /*14c0*/  USEL UR4, UR20, UR4, !UP0 ;  /* 0x0000000414047287 */ /* 0x000fe4000c000000 */
[----:B------:R-:W-:Y:S02]  /*14d0*/  UIMAD.WIDE.U32 UR10, UR7, UR8, URZ ;  /* 0x00000008070a72a5 */ /* 0x000fe4000f8e00ff */
[----:B------:R-:W-:Y:S02]  /*14e0*/  @UP2 USHF.R.U32.HI UR6, URZ, UR9, UR12 ;  /* 0x00000009ff062299 */ /* 0x000fe4000801160c */
[----:B------:R-:W-:-:S02]  /*14f0*/  UIMAD.WIDE.U32 UR12, UR4, UR8, URZ ;  /* 0x00000008040c72a5 */ /* 0x000fc4000f8e00ff */
[----:B------:R-:W-:Y:S01]  /*1500*/  UIMAD UR46, UR22, UR46, UR21 ;  /* 0x0000002e162e72a4 */ /* 0x000fe2000f8e0215 */
[----:B------:R-:W-:Y:S02]  /*1510*/  UMOV UR10, UR11 ;  /* 0x0000000b000a7c82 */ /* 0x000fe40008000000 */
[----:B------:R-:W-:Y:S02]  /*1520*/  @UP2 USHF.R.U32.HI UR7, URZ, UR9, UR10 ;  /* 0x00000009ff072299 */ /* 0x000fe4000801160a */
[----:B------:R-:W-:Y:S02]  /*1530*/  UIMAD UR10, UR6, UR19, URZ ;  /* 0x00000013060a72a4 */ /* 0x000fe4000f8e02ff */
[----:B------:R-:W-:-:S04]  /*1540*/  UIMAD UR7, UR7, UR19, URZ ;  /* 0x00000013070772a4 */ /* 0x000fc8000f8e02ff */
[----:B------:R-:W-:-:S03]  /*1550*/  UISETP.GE.AND UP0, UPT, UR4, UR7, UPT ;  /* 0x000000070400728c */ /* 0x000fc6000bf06270 */
[----:B------:R-:W-:Y:S01]  /*1560*/  UMOV UR7, UR13 ;  /* 0x0000000d00077c82 */ /* 0x000fe20008000000 */
[----:B------:R-:W-:Y:S02]  /*1570*/  UISETP.GE.OR UP0, UPT, UR5, UR10, UP0 ;  /* 0x0000000a0500728c */ /* 0x000fe40008706670 */
[----:B------:R-:W-:Y:S02]  /*1580*/  UIMAD.WIDE.U32 UR10, UR5, UR8, URZ ;  /* 0x00000008050a72a5 */ /* 0x000fe4000f8e00ff */
[----:B------:R-:W-:Y:S02]  /*1590*/  USHF.R.U32.HI UR7, URZ, UR9, UR7 ;  /* 0x00000009ff077299 */ /* 0x000fe40008011607 */
[----:B------:R-:W-:Y:S02]  /*15a0*/  UIADD3 UR10, UPT, UPT, -UR4, URZ, URZ ;  /* 0x000000ff040a7290 */ /* 0x000fe4000fffe1ff */
[----:B------:R-:W-:Y:S02]  /*15b0*/  USEL UR7, UR4, UR7, !UP2 ;  /* 0x0000000704077287 */ /* 0x000fe4000d000000 */
[----:B------:R-:W-:Y:S01]  /*15c0*/  UIMAD UR10, UR14, UR10, UR20 ;  /* 0x0000000a0e0a72a4 */ /* 0x000fe2000f8e0214 */
[----:B------:R-:W-:-:S02]  /*15d0*/  @!UP0 UMOV UR8, UR11 ;  /* 0x0000000b00088c82 */ /* 0x000fc40008000000 */
[----:B------:R-:W-:Y:S02]  /*15e0*/  @!UP0 USHF.R.U32.HI UR8, URZ, UR9, UR8 ;  /* 0x00000009ff088299 */ /* 0x000fe40008011608 */
[----:B------:R-:W-:Y:S02]  /*15f0*/  UIADD3 UR9, UPT, UPT, -UR7, URZ, URZ ;  /* 0x000000ff07097290 */ /* 0x000fe4000fffe1ff */
[----:B------:R-:W-:Y:S02]  /*1600*/  @!UP0 USEL UR8, UR5, UR8, !UP2 ;  /* 0x0000000805088287 */ /* 0x000fe4000d000000 */
[----:B------:R-:W-:Y:S02]  /*1610*/  UIMAD UR9, UR19, UR9, UR4 ;  /* 0x00000009130972a4 */ /* 0x000fe4000f8e0204 */
[----:B------:R-:W-:Y:S02]  /*1620*/  @!UP0 UIADD3 UR7, UPT, UPT, UR7, -UR8, URZ ;  /* 0x8000000807078290 */ /* 0x000fe4000fffe0ff */
[----:B------:R-:W-:-:S02]  /*1630*/  @!UP0 UIMAD UR6, UR9, UR6, UR8 ;  /* 0x00000006090682a4 */ /* 0x000fc4000f8e0208 */
[----:B------:R-:W-:-:S04]  /*1640*/  @!UP0 UIMAD UR4, UR7, UR19, UR5 ;  /* 0x00000013070482a4 */ /* 0x000fc8000f8e0205 */
[----:B------:R-:W-:Y:S01]  /*1650*/  UIMAD UR20, UR4, UR14, UR10 ;  /* 0x0000000e041472a4 */ /* 0x000fe2000f8e020a */
[----:B------:R-:W-:Y:S02]  /*1660*/  @!UP0 UMOV UR5, UR6 ;  /* 0x0000000600058c82 */ /* 0x000fe40008000000 */
[----:B------:R-:W-:-:S12]  /*1670*/  UIMAD UR46, UR5, UR22, UR46 ;  /* 0x00000016052e72a4 */ /* 0x000fd8000f8e022e */
.L_x_18:
[----:B------:R-:W-:-:S09]  /*1680*/  UISETP.NE.AND UP0, UPT, UR24, 0x1, UPT ;  /* 0x000000011800788c */ /* 0x000fd2000bf05270 */
[----:B------:R-:W-:Y:S05]  /*1690*/  BRA.U UP0, `(.L_x_19) ;  /* 0x0000000100407547 */ /* 0x000fea000b800000 */
[----:B------:R-:W2:Y:S01]  /*16a0*/  LDCU.128 UR8, c[0x0][0xb10] ;  /* 0x00016200ff0877ac */ /* 0x000ea20008000c00 */
[----:B------:R-:W3:Y:S01]  /*16b0*/  LDCU UR12, c[0x0][0xb0c] ;  /* 0x00016180ff0c77ac */ /* 0x000ee20008000800 */
[----:B------:R-:W4:Y:S01]  /*16c0*/  LDCU UR13, c[0x0][0xb20] ;  /* 0x00016400ff0d77ac */ /* 0x000f220008000800 */
[----:B--2---:R-:W-:Y:S02]  /*16d0*/  UIMAD.WIDE.U32 UR4, UR46, UR8, URZ ;  /* 0x000000082e0472a5 */ /* 0x004fe4000f8e00ff */
[----:B------:R-:W-:Y:S02]  /*16e0*/  UIMAD.WIDE.U32 UR6, UR20, UR11, URZ ;  /* 0x0000000b140672a5 */ /* 0x000fe4000f8e00ff */
[----:B---3--:R-:W-:Y:S02]  /*16f0*/  UISETP.NE.AND UP0, UPT, UR12, 0x1, UPT ;  /* 0x000000010c00788c */ /* 0x008fe4000bf05270 */
[----:B------:R-:W-:-:S03]  /*1700*/  USHF.R.U32.HI UR5, URZ, UR9, UR5 ;  /* 0x00000009ff057299 */ /* 0x000fc60008011605 */
[----:B------:R-:W-:Y:S01]  /*1710*/  UMOV UR4, UR7 ;  /* 0x0000000700047c82 */ /* 0x000fe20008000000 */
[----:B------:R-:W-:Y:S02]  /*1720*/  USEL UR5, UR46, UR5, !UP0 ;  /* 0x000000052e057287 */ /* 0x000fe4000c000000 */
[----:B------:R-:W-:Y:S02]  /*1730*/  UISETP.NE.AND UP0, UPT, UR10, 0x1, UPT ;  /* 0x000000010a00788c */ /* 0x000fe4000bf05270 */
[----:B----4-:R-:W-:-:S04]  /*1740*/  USHF.R.U32.HI UR4, URZ, UR13, UR4 ;  /* 0x0000000dff047299 */ /* 0x010fc80008011604 */
[----:B------:R-:W-:-:S04]  /*1750*/  USEL UR4, UR20, UR4, !UP0 ;  /* 0x0000000414047287 */ /* 0x000fc8000c000000 */
[----:B------:R-:W-:Y:S02]  /*1760*/  UIADD3 UR6, UPT, UPT, -UR4, UR5, URZ ;  /* 0x0000000504067290 */ /* 0x000fe4000fffe1ff */
[----:B------:R-:W-:Y:S02]  /*1770*/  UIADD3 UR4, UPT, UPT, UR4, -UR5, URZ ;  /* 0x8000000504047290 */ /* 0x000fe4000fffe0ff */
[----:B------:R-:W-:Y:S02]  /*1780*/  UIMAD UR20, UR6, UR10, UR20 ;  /* 0x0000000a061472a4 */ /* 0x000fe4000f8e0214 */
[----:B------:R-:W-:-:S12]  /*1790*/  UIMAD UR46, UR4, UR12, UR46 ;  /* 0x0000000c042e72a4 */ /* 0x000fd8000f8e022e */
.L_x_19:
[----:B------:R-:W-:Y:S05]  /*17a0*/  BRA.U !UP6, `(.L_x_20) ;  /* 0x000000010e0c7547 */ /* 0x000fea000b800000 */
[----:B------:R-:W-:Y:S01]  /*17b0*/  UCGABAR_WAIT ;  /* 0x0000000000007dc7 */ /* 0x000fe20008000000 */
[----:B------:R-:W-:Y:S01]  /*17c0*/  CCTL.IVALL ;  /* 0x00000000ff00798f */ /* 0x000fe20002000000 */
[----:B------:R-:W-:Y:S05]  /*17d0*/  BRA `(.L_x_21) ;  /* 0x0000000000047947 */ /* 0x000fea0003800000 */
.L_x_20:
[----:B------:R-:W-:Y:S06]  /*17e0*/  BAR.SYNC.DEFER_BLOCKING 0x0 ;  /* 0x0000000000007b1d */ /* 0x000fec0000010000 */
.L_x_21:
[----:B------:R-:W-:Y:S05]  /*17f0*/  BRA.U UP5, `(.L_x_22) ;  /* 0x0000002505447547 */ /* 0x000fea000b800000 */
[----:B------:R-:W2:Y:S01]  /*1800*/  LDCU UR5, c[0x0][0x388] ;  /* 0x00007100ff0577ac */ /* 0x000ea20008000800 */
[----:B------:R-:W-:Y:S01]  /*1810*/  PLOP3.LUT P1, PT, PT, PT, UP3, 0x80, 0x8 ;  /* 0x000000000008781c */ /* 0x000fe20003f2f038 */
[----:B------:R-:W-:Y:S01]  /*1820*/  IMAD.MOV.U32 R2, RZ, RZ, RZ ;  /* 0x000000ffff027224 */ /* 0x000fe200078e00ff */
[----:B------:R-:W-:Y:S01]  /*1830*/  ISETP.EQ.OR P2, PT, R3, RZ, P3 ;  /* 0x000000ff0300720c */ /* 0x000fe20001f42670 */
[----:B------:R-:W3:Y:S01]  /*1840*/  LDCU UR6, c[0x0][0x38c] ;  /* 0x00007180ff0677ac */ /* 0x000ee20008000800 */
[----:B------:R-:W-:Y:S01]  /*1850*/  PLOP3.LUT P1, PT, P1, PT, PT, 0x8, 0x80 ;  /* 0x000000000080781c */ /* 0x000fe20000f2e170 */
[----:B------:R-:W4:Y:S01]  /*1860*/  LDCU UR50, c[0x0][0x390] ;  /* 0x00007200ff3277ac */ /* 0x000f220008000800 */
[----:B------:R-:W-:Y:S01]  /*1870*/  UISETP.NE.AND UP1, UPT, UR18, URZ, UPT ;  /* 0x000000ff1200728c */ /* 0x000fe2000bf25270 */
[----:B------:R-:W3:Y:S01]  /*1880*/  LDCU UR49, c[0x0][0x370] ;  /* 0x00006e00ff3177ac */ /* 0x000ee20008000800 */
[----:B--2---:R-:W-:Y:S01]  /*1890*/  UIADD3 UR5, UPT, UPT, UR5, 0x3f, URZ ;  /* 0x0000003f05057890 */ /* 0x004fe2000fffe0ff */
[----:B------:R-:W2:Y:S03]  /*18a0*/  LDCU.64 UR36, c[0x0][0x348] ;  /* 0x00006900ff2477ac */ /* 0x000ea60008000a00 */
[----:B------:R-:W-:Y:S01]  /*18b0*/  USHF.R.S32.HI UR4, URZ, 0x1f, UR5 ;  /* 0x0000001fff047899 */ /* 0x000fe20008011405 */
[----:B-1----:R-:W1:Y:S03]  /*18c0*/  LDCU UR47, c[0x0][0x374] ;  /* 0x00006e80ff2f77ac */ /* 0x002e660008000800 */
[----:B------:R-:W-:-:S02]  /*18d0*/  ULEA.HI UR4, UR4, UR5, URZ, 0x6 ;  /* 0x0000000504047291 */ /* 0x000fc4000f8f30ff */
[----:B------:R-:W-:Y:S02]  /*18e0*/  USHF.L.U32 UR5, UR21, 0x6, URZ ;  /* 0x0000000615057899 */ /* 0x000fe400080006ff */
[----:B------:R-:W-:Y:S02]  /*18f0*/  USHF.R.S32.HI UR4, URZ, 0x6, UR4 ;  /* 0x00000006ff047899 */ /* 0x000fe40008011404 */
[----:B------:R-:W-:Y:S02]  /*1900*/  ULOP3.LUT UR48, UR5, 0x40, URZ, 0xc0, !UPT ;  /* 0x0000004005307892 */ /* 0x000fe4000f8ec0ff */
[----:B---3--:R-:W-:Y:S02]  /*1910*/  UIMAD UR4, UR4, UR6, URZ ;  /* 0x00000006040472a4 */ /* 0x008fe4000f8e02ff */
[----:B------:R-:W-:Y:S02]  /*1920*/  USEL UR33, UR54, 0x2, UP1 ;  /* 0x0000000236217887 */ /* 0x000fe40008800000 */
[----:B----4-:R-:W-:Y:S01]  /*1930*/  UIMAD UR50, UR4, UR50, URZ ;  /* 0x00000032043272a4 */ /* 0x010fe2000f8e02ff */
[----:B------:R-:W-:Y:S01]  /*1940*/  UMOV UR23, 0x1 ;  /* 0x0000000100177882 */ /* 0x000fe20000000000 */
[----:B------:R-:W-:-:S02]  /*1950*/  UMOV UR25, URZ ;  /* 0x000000ff00197c82 */ /* 0x000fc40008000000 */
[----:B------:R-:W-:Y:S02]  /*1960*/  UISETP.NE.AND UP2, UPT, UR50, URZ, UPT ;  /* 0x000000ff3200728c */ /* 0x000fe4000bf45270 */
[----:B------:R-:W-:Y:S01]  /*1970*/  UISETP.LT.U32.AND UP0, UPT, UR50, 0x1a, UPT ;  /* 0x0000001a3200788c */ /* 0x000fe2000bf01070 */
[----:B------:R-:W-:Y:S01]  /*1980*/  UMOV UR30, URZ ;  /* 0x000000ff001e7c82 */ /* 0x000fe20008000000 */
[----:B------:R-:W-:Y:S02]  /*1990*/  UMOV UR34, URZ ;  /* 0x000000ff00227c82 */ /* 0x000fe40008000000 */
[----:B------:R-:W-:-:S04]  /*19a0*/  USEL UR4, UR50, 0x1a, UP0 ;  /* 0x0000001a32047887 */ /* 0x000fc80008000000 */
[----:B------:R-:W-:Y:S02]  /*19b0*/  UIADD3 UR5, UPT, UPT, UR4, -0x1, URZ ;  /* 0xffffffff04057890 */ /* 0x000fe4000fffe0ff */
[----:B------:R-:W-:Y:S02]  /*19c0*/  @!UP2 UIADD3 UR5, UPT, UPT, UR4, URZ, URZ ;  /* 0x000000ff0405a290 */ /* 0x000fe4000fffe0ff */
[----:B------:R-:W-:Y:S02]  /*19d0*/  UIADD3 UR45, UPT, UPT, UR50, -UR4, URZ ;  /* 0x80000004322d7290 */ /* 0x000fe4000fffe0ff */
[----:B-12---:R-:W-:-:S12]  /*19e0*/  UIADD3 UR51, UPT, UPT, UR5, 0x1, URZ ;  /* 0x0000000105337890 */ /* 0x006fd8000fffe0ff */
.L_x_40:
[----:B------:R-:W1:Y:S01]  /*19f0*/  S2UR UR31, SR_CgaCtaId ;  /* 0x00000000001f79c3 */ /* 0x000e620000008800 */
[----:B------:R-:W-:Y:S01]  /*1a00*/  UMOV UR4, 0x400 ;  /* 0x0000040000047882 */ /* 0x000fe20000000000 */
[----:B------:R-:W-:Y:S01]  /*1a10*/  MOV R0, UR23 ;  /* 0x0000001700007c02 */ /* 0x000fe20008000f00 */
[----:B------:R-:W-:Y:S02]  /*1a20*/  UISETP.NE.AND UP0, UPT, UR50, URZ, UPT ;  /* 0x000000ff3200728c */ /* 0x000fe4000bf05270 */
[----:B------:R-:W-:Y:S01]  /*1a30*/  ULEA UR19, UR20, UR48, 0x7 ;  /* 0x0000003014137291 */ /* 0x000fe2000f8e38ff */
[----:B------:R-:W-:Y:S01]  /*1a40*/  SHF.L.U32 R0, R0, 0x1f, RZ ;  /* 0x0000001f00007819 */ /* 0x000fe200000006ff */
[----:B------:R-:W-:Y:S01]  /*1a50*/  UMOV UR24, URZ ;  /* 0x000000ff00187c82 */ /* 0x000fe20008000000 */
[----:B------:R-:W-:Y:S01]  /*1a60*/  UMOV UR21, URZ ;  /* 0x000000ff00157c82 */ /* 0x000fe20008000000 */
[----:B------:R-:W-:Y:S01]  /*1a70*/  UMOV UR20, URZ ;  /* 0x000000ff00147c82 */ /* 0x000fe20008000000 */
[----:B-1----:R-:W-:-:S04]  /*1a80*/  ULEA UR31, UR31, UR4, 0x18 ;  /* 0x000000041f1f7291 */ /* 0x002fc8000f8ec0ff */
[----:B------:R-:W-:-:S09]  /*1a90*/  ULEA UR4, UR25, UR31, 0x3 ;  /* 0x0000001f19047291 */ /* 0x000fd2000f8e18ff */
[----:B------:R1:W2:Y:S01]  /*1aa0*/  SYNCS.PHASECHK.TRANS64.TRYWAIT P0, [UR4+0xd0], R0 ;  /* 0x0000d000ff0075a7 */ /* 0x0002a20008001104 */
[----:B------:R-:W-:-:S04]  /*1ab0*/  ULEA.HI UR4, UR46, UR46, URZ, 0x1 ;  /* 0x0000002e2e047291 */ /* 0x000fc8000f8f08ff */
[----:B------:R-:W-:-:S04]  /*1ac0*/  USHF.L.U32 UR4, UR4, 0x6, URZ ;  /* 0x0000000604047899 */ /* 0x000fc800080006ff */
[----:B------:R-:W-:Y:S01]  /*1ad0*/  ULOP3.LUT UR35, UR48, 0xffffff80, UR4, 0xf8, !UPT ;  /* 0xffffff8030237892 */ /* 0x000fe2000f8ef804 */
[----:B------:R-:W-:Y:S11]  /*1ae0*/  BRA.U !UP0, `(.L_x_23) ;  /* 0x00000005085c7547 */ /* 0x000ff6000b800000 */
[----:B------:R-:W3:Y:S01]  /*1af0*/  LDCU.128 UR8, c[0x0][0x480] ;  /* 0x00009000ff0877ac */ /* 0x000ee20008000c00 */
[----:B------:R-:W4:Y:S01]  /*1b00*/  LDCU.64 UR12, c[0x0][0x490] ;  /* 0x00009200ff0c77ac */ /* 0x000f220008000a00 */
[----:B------:R-:W1:Y:S01]  /*1b10*/  LDCU.64 UR20, c[0x0][0x4b0] ;  /* 0x00009600ff1477ac */ /* 0x000e620008000a00 */
[----:B------:R-:W1:Y:S01]  /*1b20*/  LDCU.64 UR16, c[0x0][0x4d0] ;  /* 0x00009a00ff1077ac */ /* 0x000e620008000a00 */
[----:B------:R-:W1:Y:S01]  /*1b30*/  LDCU UR43, c[0x0][0x390] ;  /* 0x00007200ff2b77ac */ /* 0x000e620008000800 */
[----:B---3--:R-:W-:Y:S02]  /*1b40*/  UIMAD.WIDE.U32 UR4, UR35, UR9, URZ ;  /* 0x00000009230472a5 */ /* 0x008fe4000f8e00ff */
[----:B------:R-:W-:Y:S01]  /*1b50*/  UISETP.NE.AND UP0, UPT, UR8, 0x1, UPT ;  /* 0x000000010800788c */ /* 0x000fe2000bf05270 */
[----:B------:R-:W3:Y:S04]  /*1b60*/  LDCU UR44, c[0x0][0x38c] ;  /* 0x00007180ff2c77ac */ /* 0x000ee80008000800 */
[----:B------:R-:W-:Y:S01]  /*1b70*/  UMOV UR4, UR5 ;  /* 0x0000000500047c82 */ /* 0x000fe20008000000 */
[----:B------:R-:W1:Y:S01]  /*1b80*/  LDCU.64 UR14, c[0x0][0x4b8] ;  /* 0x00009700ff0e77ac */ /* 0x000e620008000a00 */
[----:B------:R-:W-:-:S02]  /*1b90*/  USHF.R.U32.HI UR6, URZ, UR10, UR4 ;  /* 0x0000000aff067299 */ /* 0x000fc40008011604 */
[----:B------:R-:W-:Y:S02]  /*1ba0*/  UIADD3 UR34, UPT, UPT, UR51, UR30, URZ ;  /* 0x0000001e33227290 */ /* 0x000fe4000fffe0ff */
[----:B------:R-:W-:Y:S02]  /*1bb0*/  USEL UR6, UR35, UR6, !UP0 ;  /* 0x0000000623067287 */ /* 0x000fe4000c000000 */
[----:B------:R-:W-:Y:S02]  /*1bc0*/  UISETP.NE.AND UP0, UPT, UR11, 0x1, UPT ;  /* 0x000000010b00788c */ /* 0x000fe4000bf05270 */
[----:B----4-:R-:W-:Y:S02]  /*1bd0*/  UIMAD.WIDE.U32 UR4, UR6, UR12, URZ ;  /* 0x0000000c060472a5 */ /* 0x010fe4000f8e00ff */
[----:B------:R-:W-:Y:S01]  /*1be0*/  UIADD3 UR7, UPT, UPT, -UR6, URZ, URZ ;  /* 0x000000ff06077290 */ /* 0x000fe2000fffe1ff */
[----:B------:R-:W-:-:S03]  /*1bf0*/  UMOV UR24, URZ ;  /* 0x000000ff00187c82 */ /* 0x000fc60008000000 */
[----:B------:R-:W-:Y:S01]  /*1c00*/  UIMAD UR7, UR8, UR7, UR35 ;  /* 0x00000007080772a4 */ /* 0x000fe2000f8e0223 */
[----:B------:R-:W-:Y:S02]  /*1c10*/  UMOV UR4, UR5 ;  /* 0x0000000500047c82 */ /* 0x000fe40008000000 */
[----:B------:R-:W-:Y:S02]  /*1c20*/  USHF.R.U32.HI UR13, URZ, UR13, UR4 ;  /* 0x0000000dff0d7299 */ /* 0x000fe40008011604 */
[----:B------:R-:W4:Y:S02]  /*1c30*/  LDCU.64 UR4, c[0x0][0x4d8] ;  /* 0x00009b00ff0477ac */ /* 0x000f240008000a00 */
[----:B------:R-:W-:-:S04]  /*1c40*/  USEL UR13, UR6, UR13, !UP0 ;  /* 0x0000000d060d7287 */ /* 0x000fc8000c000000 */
[----:B------:R-:W-:-:S04]  /*1c50*/  UIADD3 UR12, UPT, UPT, -UR13, URZ, URZ ;  /* 0x000000ff0d0c7290 */ /* 0x000fc8000fffe1ff */
[----:B------:R-:W-:Y:S02]  /*1c60*/  UIMAD UR12, UR11, UR12, UR6 ;  /* 0x0000000c0b0c72a4 */ /* 0x000fe4000f8e0206 */
[----:B-1----:R-:W-:Y:S02]  /*1c70*/  UIMAD UR11, UR7, UR20, UR16 ;  /* 0x00000014070b72a4 */ /* 0x002fe4000f8e0210 */
[----:B------:R-:W-:Y:S01]  /*1c80*/  UIMAD UR12, UR12, UR21, UR17 ;  /* 0x000000150c0c72a4 */ /* 0x000fe2000f8e0211 */
[----:B------:R-:W-:Y:S01]  /*1c90*/  UMOV UR6, UR25 ;  /* 0x0000001900067c82 */ /* 0x000fe20008000000 */
[----:B------:R-:W-:Y:S01]  /*1ca0*/  UMOV UR20, URZ ;  /* 0x000000ff00147c82 */ /* 0x000fe20008000000 */
[----:B---3--:R-:W-:-:S09]  /*1cb0*/  UMOV UR21, URZ ;  /* 0x000000ff00157c82 */ /* 0x008fd20008000000 */
.L_x_29:
[----:B------:R-:W-:Y:S01]  /*1cc0*/  @!P3 MOV R3, 0x4000 ;  /* 0x000040000003b802 */ /* 0x000fe20000000f00 */
[----:B------:R-:W-:Y:S01]  /*1cd0*/  ULEA UR9, UR6, UR31, 0x3 ;  /* 0x0000001f06097291 */ /* 0x000fe2000f8e18ff */
[----:B-12---:R-:W-:Y:S11]  /*1ce0*/  @P0 BRA `(.L_x_24) ;  /* 0x0000000000100947 */ /* 0x006ff60003800000 */
[----:B------:R-:W-:Y:S04]  /*1cf0*/  MOV R0, UR23 ;  /* 0x0000001700007c02 */ /* 0x000fe80008000f00 */
[----:B------:R-:W-:Y:S04]  /*1d00*/  SHF.L.U32 R5, R0, 0x1f, RZ ;  /* 0x0000001f00057819 */ /* 0x000fe800000006ff */
[----:B------:R-:W1:Y:S02]  /*1d10*/  SYNCS.PHASECHK.TRANS64.TRYWAIT P0, [UR9+0xd0], R5 ;  /* 0x0000d005ff0075a7 */ /* 0x000e640008001109 */
[----:B-1----:R-:W-:Y:S05]  /*1d20*/  @!P0 BRA `(.L_x_25) ;  /* 0x0000007000d08947 */ /* 0x002fea0003800000 */
.L_x_24:
[----:B------:R2:W-:Y:S01]  /*1d30*/  @!P3 SYNCS.ARRIVE.TRANS64 RZ, [UR9], R3 ;  /* 0x00000003ffffb9a7 */ /* 0x0005e20008000009 */
[----:B------:R-:W-:Y:S04]  /*1d40*/  ULOP3.LUT UR7, UR33, 0x2, URZ, 0xfc, !UPT ;  /* 0x0000000221077892 */ /* 0x000fe8000f8efcff */
[----:B------:R-:W-:Y:S09]  /*1d50*/  UISETP.NE.AND UP0, UPT, UR7, 0x2, UPT ;  /* 0x000000020700788c */ /* 0x000ff2000bf05270 */
[----:B------:R-:W-:Y:S05]  /*1d60*/  BRA.U UP0, `(.L_x_26) ;  /* 0x0000000100047547 */ /* 0x000fea000b800000 */
[----:B----4-:R-:W-:Y:S05]  /*1d70*/  BPT.TRAP 0x1 ;  /* 0x000000040000795c */ /* 0x010fea0000300000 */
.L_x_26:
[----:B------:R-:W-:Y:S04]  /*1d80*/  BSSY.RECONVERGENT B0, `(.L_x_27) ;  /* 0x0000003000007945 */ /* 0x000fe80003800200 */
[----:B------:R-:W-:Y:S05]  /*1d90*/  @P2 BRA `(.L_x_28) ;  /* 0x0000000000042947 */ /* 0x000fea0003800000 */
[----:B----4-:R-:W-:Y:S05]  /*1da0*/  BPT.TRAP 0x1 ;  /* 0x000000040000795c */ /* 0x010fea0000300000 */
.L_x_28:
[----:B----4-:R-:W-:Y:S05]  /*1db0*/  BSYNC.RECONVERGENT B0 ;  /* 0x0000000000007941 */ /* 0x010fea0003800200 */
.L_x_27:
[----:B------:R-:W-:Y:S02]  /*1dc0*/  UIADD3 UR7, UPT, UPT, UR6, 0x1, URZ ;  /* 0x0000000106077890 */ /* 0x000fe4000fffe0ff */
[----:B------:R-:W-:Y:S02]  /*1dd0*/  ULEA UR16, UR6, UR31, 0xc ;  /* 0x0000001f06107291 */ /* 0x000fe4000f8e60ff */
[----:B------:R-:W-:Y:S02]  /*1de0*/  UISETP.NE.AND UP0, UPT, UR7, 0x1a, UPT ;  /* 0x0000001a0700788c */ /* 0x000fe4000bf05270 */
[----:B------:R-:W-:Y:S02]  /*1df0*/  UIADD3 UR28, UP1, UPT, UR36, 0x80, URZ ;  /* 0x00000080241c7890 */ /* 0x000fe4000ff3e0ff */
[----:B------:R-:W-:Y:S02]  /*1e00*/  USEL UR8, URZ, 0x1, UP0 ;  /* 0x00000001ff087887 */ /* 0x000fe40008000000 */
[----:B------:R-:W-:Y:S02]  /*1e10*/  USEL UR25, UR7, URZ, UP0 ;  /* 0x000000ff07197287 */ /* 0x000fe40008000000 */
[----:B------:R-:W-:Y:S02]  /*1e20*/  ULOP3.LUT UR23, UR23, UR8, URZ, 0x3c, !UPT ;  /* 0x0000000817177292 */ /* 0x000fe4000f8e3cff */
[----:B------:R-:W-:Y:S02]  /*1e30*/  ULEA UR7, UR25, UR31, 0x3 ;  /* 0x0000001f19077291 */ /* 0x000fe4000f8e18ff */
[----:B------:R-:W-:Y:S02]  /*1e40*/  ULOP3.LUT UR9, UR9, 0xfefffff8, URZ, 0xc0, !UPT ;  /* 0xfefffff809097892 */ /* 0x000fe4000f8ec0ff */
[----:B------:R-:W-:Y:S01]  /*1e50*/  USHF.L.U32 UR10, UR24, 0x6, URZ ;  /* 0x00000006180a7899 */ /* 0x000fe200080006ff */
[----:B-1----:R-:W-:Y:S01]  /*1e60*/  MOV R0, UR23 ;  /* 0x0000001700007c02 */ /* 0x002fe20008000f00 */
[----:B------:R-:W-:Y:S02]  /*1e70*/  UIADD3.X UR29, UPT, UPT, URZ, UR37, URZ, UP1, !UPT ;  /* 0x00000025ff1d7290 */ /* 0x000fe40008ffe4ff */
[----:B------:R-:W-:Y:S01]  /*1e80*/  UIADD3 UR8, UPT, UPT, UR16, 0x4400, URZ ;  /* 0x0000440010087890 */ /* 0x000fe2000fffe0ff */
[----:B--2---:R-:W-:Y:S01]  /*1e90*/  SHF.L.U32 R3, R0, 0x1f, RZ ;  /* 0x0000001f00037819 */ /* 0x004fe200000006ff */
[----:B------:R-:W-:Y:S02]  /*1ea0*/  UIADD3 UR26, UP0, UPT, UR36, 0x180, URZ ;  /* 0x00000180241a7890 */ /* 0x000fe4000ff1e0ff */
[----:B------:R-:W-:Y:S01]  /*1eb0*/  UIADD3 UR16, UPT, UPT, UR16, 0x1e400, URZ ;  /* 0x0001e40010107890 */ /* 0x000fe2000fffe0ff */
[----:B------:R3:W1:Y:S01]  /*1ec0*/  SYNCS.PHASECHK.TRANS64.TRYWAIT P0, [UR7+0xd0], R3 ;  /* 0x0000d003ff0075a7 */ /* 0x0006620008001107 */
[----:B------:R-:W-:Y:S02]  /*1ed0*/  UIMAD UR7, UR20, UR14, UR4 ;  /* 0x0000000e140772a4 */ /* 0x000fe4000f8e0204 */
[----:B------:R-:W-:Y:S02]  /*1ee0*/  UIMAD UR6, UR21, UR15, UR5 ;  /* 0x0000000f150672a4 */ /* 0x000fe4000f8e0205 */
[----:B------:R-:W-:Y:S02]  /*1ef0*/  UIADD3.X UR27, UPT, UPT, URZ, UR37, URZ, UP0, !UPT ;  /* 0x00000025ff1b7290 */ /* 0x000fe400087fe4ff */
[----:B------:R-:W-:Y:S02]  /*1f00*/  UPRMT UR6, UR7, 0x40, UR6 ;  /* 0x0000004007067896 */ /* 0x000fe40008000006 */
[----:B------:R-:W-:Y:S02]  /*1f10*/  UIADD3 UR32, UPT, UPT, UR20, 0x1, URZ ;  /* 0x0000000114207890 */ /* 0x000fe4000fffe0ff */
[----:B------:R-:W-:Y:S02]  /*1f20*/  UPRMT UR6, UR6, 0x5410, URZ ;  /* 0x0000541006067896 */ /* 0x000fe400080000ff */
[----:B------:R-:W-:Y:S02]  /*1f30*/  UISETP.NE.AND UP2, UPT, UR32, UR44, UPT ;  /* 0x0000002c2000728c */ /* 0x000fe4000bf45270 */
[----:B------:R-:W-:Y:S02]  /*1f40*/  UIADD3 UR22, UPT, UPT, UR21, 0x1, URZ ;  /* 0x0000000115167890 */ /* 0x000fe4000fffe0ff */
[----:B------:R-:W-:Y:S02]  /*1f50*/  UIADD3 UR30, UPT, UPT, UR30, 0x1, URZ ;  /* 0x000000011e1e7890 */ /* 0x000fe4000fffe0ff */
[----:B------:R-:W-:Y:S01]  /*1f60*/  UIADD3 UR7, UPT, UPT, UR24, 0x1, URZ ;  /* 0x0000000118077890 */ /* 0x000fe2000fffe0ff */
[----:B------:R-:W-:Y:S01]  /*1f70*/  UMOV UR40, 0x0 ;  /* 0x0000000000287882 */ /* 0x000fe20000000000 */
[----:B------:R-:W-:Y:S01]  /*1f80*/  UMOV UR41, 0x10000000 ;  /* 0x1000000000297882 */ /* 0x000fe20000000000 */
[----:B------:R-:W-:Y:S01]  /*1f90*/  UMOV UR17, UR9 ;  /* 0x0000000900117c82 */ /* 0x000fe20008000000 */
[----:B------:R2:W-:Y:S01]  /*1fa0*/  UTMALDG.4D.IM2COL.2CTA [UR8], [UR28], UR6, desc[UR40] ;  /* 0x000028081c0073b4 */ /* 0x0005e20008259006 */
[----:B------:R-:W-:Y:S01]  /*1fb0*/  @UP2 UIADD3 UR22, UPT, UPT, UR21, URZ, URZ ;  /* 0x000000ff15162290 */ /* 0x000fe2000fffe0ff */
[----:B------:R-:W-:Y:S03]  /*1fc0*/  UMOV UR18, UR10 ;  /* 0x0000000a00127c82 */ /* 0x000fe60008000000 */
[----:B------:R-:W-:Y:S01]  /*1fd0*/  UISETP.NE.AND UP0, UPT, UR22, UR43, UPT ;  /* 0x0000002b1600728c */ /* 0x000fe2000bf05270 */
[----:B------:R4:W-:Y:S10]  /*1fe0*/  UTMALDG.4D.2CTA [UR16], [UR26], desc[UR40] ;  /* 0x000028101a0075b4 */ /* 0x0009f40008219000 */
[----:B------:R-:W-:Y:S07]  /*1ff0*/  @UP0 UIADD3 UR7, UPT, UPT, UR24, URZ, URZ ;  /* 0x000000ff18070290 */ /* 0x000fee000fffe0ff */
[----:B------:R-:W-:Y:S01]  /*2000*/  UMOV UR24, UR7 ;  /* 0x0000000700187c82 */ /* 0x000fe20008000000 */
[----:B--2---:R-:W-:Y:S01]  /*2010*/  UMOV UR6, UR25 ;  /* 0x0000001900067c82 */ /* 0x004fe20008000000 */
[----:B----4-:R-:W-:Y:S02]  /*2020*/  USEL UR21, UR22, URZ, UP0 ;  /* 0x000000ff16157287 */ /* 0x010fe40008000000 */
[----:B------:R-:W-:Y:S02]  /*2030*/  UISETP.NE.AND UP0, UPT, UR30, UR34, UPT ;  /* 0x000000221e00728c */ /* 0x000fe4000bf05270 */
[----:B------:R-:W-:Y:S07]  /*2040*/  USEL UR20, UR32, URZ, UP2 ;  /* 0x000000ff20147287 */ /* 0x000fee0009000000 */
[----:B---3--:R-:W-:Y:S05]  /*2050*/  BRA.U UP0, `(.L_x_29) ;  /* 0xfffffffd00187547 */ /* 0x008fea000b83ffff */
.L_x_23:
[----:B------:R-:W-:Y:S01]  /*2060*/  ULEA UR4, UR25, UR31, 0x3 ;  /* 0x0000001f19047291 */ /* 0x000fe2000f8e18ff */
[----:B-1----:R-:W-:Y:S01]  /*2070*/  MOV R0, UR23 ;  /* 0x0000001700007c02 */ /* 0x002fe20008000f00 */
[----:B------:R-:W-:Y:S01]  /*2080*/  @!P1 SYNCS.ARRIVE.TRANS64.A1T0 RZ, [UR31+0x1c8], RZ ;  /* 0x0001c8ffffff99a7 */ /* 0x000fe2000810001f */
[----:B------:R-:W-:Y:S02]  /*2090*/  UISETP.GE.AND UP0, UPT, UR45, 0x1, UPT ;  /* 0x000000012d00788c */ /* 0x000fe4000bf06270 */
[----:B------:R-:W-:-:S04]  /*20a0*/  SHF.L.U32 R0, R0, 0x1f, RZ ;  /* 0x0000001f00007819 */ /* 0x000fc800000006ff */
[----:B--2---:R1:W2:Y:S03]  /*20b0*/  SYNCS.PHASECHK.TRANS64.TRYWAIT P0, [UR4+0xd0], R0 ;  /* 0x0000d000ff0075a7 */ /* 0x0042a60008001104 */
[----:B------:R-:W-:Y:S05]  /*20c0*/  BRA.U !UP0, `(.L_x_30) ;  /* 0x0000000508587547 */ /* 0x000fea000b800000 */
        /* <DEDUP_REMOVED lines=16> */
[----:B------:R-:W-:-:S03]  /*21d0*/  UMOV UR32, UR45 ;  /* 0x0000002d00207c82 */ /* 0x000fc60008000000 */
        /* <DEDUP_REMOVED lines=9> */
[----:B---3--:R-:W-:-:S11]  /*2270*/  UMOV UR6, UR25 ;  /* 0x0000001900067c82 */ /* 0x008fd60008000000 */
.L_x_36:
[----:B------:R-:W-:Y:S01]  /*2280*/  @!P3 MOV R3, 0x4000 ;  /* 0x000040000003b802 */ /* 0x000fe20000000f00 */
[----:B------:R-:W-:Y:S01]  /*2290*/  ULEA UR9, UR6, UR31, 0x3 ;  /* 0x0000001f06097291 */ /* 0x000fe2000f8e18ff */
[----:B-12---:R-:W-:Y:S11]  /*22a0*/  @P0 BRA `(.L_x_31) ;  /* 0x0000000000100947 */ /* 0x006ff60003800000 */
[----:B------:R-:W-:Y:S04]  /*22b0*/  MOV R0, UR23 ;  /* 0x0000001700007c02 */ /* 0x000fe80008000f00 */
[----:B------:R-:W-:Y:S04]  /*22c0*/  SHF.L.U32 R5, R0, 0x1f, RZ ;  /* 0x0000001f00057819 */ /* 0x000fe800000006ff */
[----:B------:R-:W1:Y:S02]  /*22d0*/  SYNCS.PHASECHK.TRANS64.TRYWAIT P0, [UR9+0xd0], R5 ;  /* 0x0000d005ff0075a7 */ /* 0x000e640008001109 */
[----:B-1----:R-:W-:Y:S05]  /*22e0*/  @!P0 BRA `(.L_x_32) ;  /* 0x0000006c00788947 */ /* 0x002fea0003800000 */
.L_x_31:
[----:B------:R2:W-:Y:S01]  /*22f0*/  @!P3 SYNCS.ARRIVE.TRANS64 RZ, [UR9], R3 ;  /* 0x00000003ffffb9a7 */ /* 0x0005e20008000009 */
[----:B------:R-:W-:Y:S04]  /*2300*/  ULOP3.LUT UR7, UR33, 0x2, URZ, 0xfc, !UPT ;  /* 0x0000000221077892 */ /* 0x000fe8000f8efcff */
[----:B------:R-:W-:Y:S09]  /*2310*/  UISETP.NE.AND UP0, UPT, UR7, 0x2, UPT ;  /* 0x000000020700788c */ /* 0x000ff2000bf05270 */
[----:B------:R-:W-:Y:S05]  /*2320*/  BRA.U UP0, `(.L_x_33) ;  /* 0x0000000100047547 */ /* 0x000fea000b800000 */
[----:B----4-:R-:W-:Y:S05]  /*2330*/  BPT.TRAP 0x1 ;  /* 0x000000040000795c */ /* 0x010fea0000300000 */
.L_x_33:
[----:B------:R-:W-:Y:S04]  /*2340*/  BSSY.RECONVERGENT B0, `(.L_x_34) ;  /* 0x0000003000007945 */ /* 0x000fe80003800200 */
[----:B------:R-:W-:Y:S05]  /*2350*/  @P2 BRA `(.L_x_35) ;  /* 0x0000000000042947 */ /* 0x000fea0003800000 */
[----:B----4-:R-:W-:Y:S05]  /*2360*/  BPT.TRAP 0x1 ;  /* 0x000000040000795c */ /* 0x010fea0000300000 */
.L_x_35:
[----:B----4-:R-:W-:Y:S05]  /*2370*/  BSYNC.RECONVERGENT B0 ;  /* 0x0000000000007941 */ /* 0x010fea0003800200 */
.L_x_34:
        /* <DEDUP_REMOVED lines=25> */
[----:B------:R-:W-:Y:S01]  /*2510*/  UIADD3 UR7, UPT, UPT, UR24, 0x1, URZ ;  /* 0x0000000118077890 */ /* 0x000fe2000fffe0ff */
[----:B------:R-:W-:Y:S01]  /*2520*/  UMOV UR40, 0x0 ;  /* 0x0000000000287882 */ /* 0x000fe20000000000 */
[----:B------:R-:W-:Y:S01]  /*2530*/  UMOV UR41, 0x10000000 ;  /* 0x1000000000297882 */ /* 0x000fe20000000000 */
[----:B------:R-:W-:Y:S01]  /*2540*/  UMOV UR17, UR9 ;  /* 0x0000000900117c82 */ /* 0x000fe20008000000 */
[----:B------:R2:W-:Y:S01]  /*2550*/  UTMALDG.4D.IM2COL.2CTA [UR8], [UR28], UR6, desc[UR40] ;  /* 0x000028081c0073b4 */ /* 0x0005e20008259006 */
[----:B------:R-:W-:Y:S02]  /*2560*/  UMOV UR18, UR10 ;  /* 0x0000000a00127c82 */ /* 0x000fe40008000000 */
[----:B------:R-:W-:Y:S04]  /*2570*/  @UP2 UIADD3 UR22, UPT, UPT, UR21, URZ, URZ ;  /* 0x000000ff15162290 */ /* 0x000fe8000fffe0ff */
[----:B------:R-:W-:Y:S01]  /*2580*/  UISETP.NE.AND UP0, UPT, UR22, UR43, UPT ;  /* 0x0000002b1600728c */ /* 0x000fe2000bf05270 */
[----:B------:R4:W-:Y:S10]  /*2590*/  UTMALDG.4D.2CTA [UR16], [UR26], desc[UR40] ;  /* 0x000028101a0075b4 */ /* 0x0009f40008219000 */
[----:B------:R-:W-:Y:S07]  /*25a0*/  @UP0 UIADD3 UR7, UPT, UPT, UR24, URZ, URZ ;  /* 0x000000ff18070290 */ /* 0x000fee000fffe0ff */
[----:B------:R-:W-:Y:S01]  /*25b0*/  UMOV UR24, UR7 ;  /* 0x0000000700187c82 */ /* 0x000fe20008000000 */
[----:B--2---:R-:W-:Y:S02]  /*25c0*/  UIADD3 UR6, UPT, UPT, UR32, -0x1, URZ ;  /* 0xffffffff20067890 */ /* 0x004fe4000fffe0ff */
[----:B----4-:R-:W-:Y:S02]  /*25d0*/  USEL UR21, UR22, URZ, UP0 ;  /* 0x000000ff16157287 */ /* 0x010fe40008000000 */
[----:B------:R-:W-:Y:S02]  /*25e0*/  UISETP.GT.U32.AND UP0, UPT, UR32, 0x1, UPT ;  /* 0x000000012000788c */ /* 0x000fe4000bf04070 */
[----:B------:R-:W-:Y:S01]  /*25f0*/  USEL UR20, UR30, URZ, UP2 ;  /* 0x000000ff1e147287 */ /* 0x000fe20009000000 */
[----:B------:R-:W-:Y:S01]  /*2600*/  UMOV UR32, UR6 ;  /* 0x0000000600207c82 */ /* 0x000fe20008000000 */
[----:B------:R-:W-:Y:S05]  /*2610*/  UMOV UR6, UR25 ;  /* 0x0000001900067c82 */ /* 0x000fea0008000000 */
[----:B---3--:R-:W-:Y:S05]  /*2620*/  BRA.U UP0, `(.L_x_36) ;  /* 0xfffffffd00147547 */ /* 0x008fea000b83ffff */
.L_x_30:
[----:B------:R-:W-:Y:S01]  /*2630*/  SHF.L.U32 R3, R2, 0x1f, RZ ;  /* 0x0000001f02037819 */ /* 0x000fe200000006ff */
[----:B------:R-:W-:-:S03]  /*2640*/  NOP ;  /* 0x0000000000007918 */ /* 0x000fc60000000000 */
[----:B-12---:R-:W1:Y:S02]  /*2650*/  SYNCS.PHASECHK.TRANS64.TRYWAIT P0, [UR31+0x1d0], R3 ;  /* 0x0001d003ff0075a7 */ /* 0x006e64000800111f */
[----:B-1----:R-:W-:Y:S05]  /*2660*/  @!P0 BRA `(.L_x_37) ;  /* 0x0000006800b08947 */ /* 0x002fea0003800000 */
.L_x_143:
[----:B------:R-:W2:Y:S01]  /*2670*/  LDS.128 R4, [UR31+0x210] ;  /* 0x0002101fff047984 */ /* 0x000ea20008000c00 */
[----:B------:R-:W-:Y:S02]  /*2680*/  UIADD3 UR4, UPT, UPT, UR31, 0x1d8, URZ ;  /* 0x000001d81f047890 */ /* 0x000fe4000fffe0ff */
[----:B------:R-:W-:Y:S01]  /*2690*/  UISETP.GE.AND UP0, UPT, UR39, 0x1, UPT ;  /* 0x000000012700788c */ /* 0x000fe2000bf06270 */
[----:B------:R-:W-:Y:S01]  /*26a0*/  @!PT LDS RZ, [RZ] ;  /* 0x00000000fffff984 */ /* 0x000fe20000000800 */
[----:B------:R-:W-:Y:S01]  /*26b0*/  @!PT LDS RZ, [RZ] ;  /* 0x00000000fffff984 */ /* 0x000fe20000000800 */
[----:B------:R-:W-:Y:S01]  /*26c0*/  @!PT LDS RZ, [RZ] ;  /* 0x00000000fffff984 */ /* 0x000fe20000000800 */
[----:B------:R-:W-:Y:S01]  /*26d0*/  @!PT LDS RZ, [RZ] ;  /* 0x00000000fffff984 */ /* 0x000fe20000000800 */
[----:B------:R3:W-:Y:S06]  /*26e0*/  MEMBAR.ALL.CTA ;  /* 0x0000000000007992 */ /* 0x0007ec0000008000 */
[----:B---3--:R-:W3:Y:S01]  /*26f0*/  FENCE.VIEW.ASYNC.S ;  /* 0x00000000000073c6 */ /* 0x008ee20000000000 */
[----:B------:R-:W-:-:S09]  /*2700*/  UPRMT UR4, URZ, 0x654, UR4 ;  /* 0x00000654ff047896 */ /* 0x000fd20008000004 */
[----:B---3--:R-:W-:Y:S01]  /*2710*/  SYNCS.ARRIVE.TRANS64.RED.A1T0 RZ, [UR4], RZ ;  /* 0x000000ffffff79a7 */ /* 0x008fe20008100404 */
[----:B--2---:R-:W-:-:S13]  /*2720*/  LOP3.LUT P0, RZ, R6, 0x1, RZ, 0xc0, !PT ;  /* 0x0000000106ff7812 */ /* 0x004fda000780c0ff */
[----:B------:R-:W-:Y:S01]  /*2730*/  VOTEU.ANY UP1, P0 ;  /* 0x0000000000ff7886 */ /* 0x000fe20000020100 */
[----:B------:R-:W-:-:S13]  /*2740*/  PLOP3.LUT P0, PT, PT, PT, UP1, 0x80, 0x8 ;  /* 0x000000000008781c */ /* 0x000fda0003f0f018 */
[----:B-1----:R-:W-:Y:S02]  /*2750*/  @P0 MOV R0, R4 ;  /* 0x0000000400000202 */ /* 0x002fe40000000f00 */
[----:B------:R-:W-:Y:S02]  /*2760*/  @P0 LOP3.LUT R4, R5, 0xffff, RZ, 0xc0, !PT ;  /* 0x0000ffff05040812 */ /* 0x000fe400078ec0ff */
[----:B------:R-:W-:Y:S02]  /*2770*/  @P0 R2UR UR6, R0 ;  /* 0x00000000000602ca */ /* 0x000fe400000e0000 */
[----:B------:R-:W-:-:S11]  /*2780*/  @P0 R2UR UR5, R4 ;  /* 0x00000000040502ca */ /* 0x000fd600000e0000 */
[----:B------:R-:W-:Y:S02]  /*2790*/  @UP1 UMOV UR42, UR6 ;  /* 0x00000006002a1c82 */ /* 0x000fe40008000000 */
[----:B------:R-:W-:Y:S01]  /*27a0*/  @UP1 UMOV UR38, UR5 ;  /* 0x0000000500261c82 */ /* 0x000fe20008000000 */
[----:B------:R-:W-:Y:S05]  /*27b0*/  BRA.U !UP0, `(.L_x_38) ;  /* 0x0000000108d47547 */ /* 0x000fea000b800000 */
[----:B------:R-:W1:Y:S01]  /*27c0*/  LDCU.128 UR16, c[0x0][0xb10] ;  /* 0x00016200ff1077ac */ /* 0x000e620008000c00 */
[----:B------:R-:W2:Y:S01]  /*27d0*/  LDCU UR21, c[0x0][0xb20] ;  /* 0x00016400ff1577ac */ /* 0x000ea20008000800 */
[----:B------:R-:W3:Y:S01]  /*27e0*/  LDCU UR20, c[0x0][0xb0c] ;  /* 0x00016180ff1477ac */ /* 0x000ee20008000800 */
[----:B------:R-:W4:Y:S01]  /*27f0*/  LDCU.64 UR8, c[0x0][0xb28] ;  /* 0x00016500ff0877ac */ /* 0x000f220008000a00 */
[----:B------:R-:W-:Y:S02]  /*2800*/  UISETP.NE.AND UP3, UPT, UR39, 0x1, UPT ;  /* 0x000000012700788c */ /* 0x000fe4000bf65270 */
[----:B-1----:R-:W-:Y:S02]  /*2810*/  UIMAD.WIDE.U32 UR4, UR47, UR19, URZ ;  /* 0x000000132f0472a5 */ /* 0x002fe4000f8e00ff */
[----:B------:R-:W-:Y:S02]  /*2820*/  UIMAD.WIDE.U32 UR6, UR49, UR16, URZ ;  /* 0x00000010310672a5 */ /* 0x000fe4000f8e00ff */
[----:B------:R-:W-:-:S02]  /*2830*/  UISETP.NE.AND UP0, UPT, UR18, 0x1, UPT ;  /* 0x000000011200788c */ /* 0x000fc4000bf05270 */
[----:B------:R-:W-:Y:S01]  /*2840*/  UIMAD.WIDE.U32 UR14, UR38, UR19, URZ ;  /* 0x00000013260e72a5 */ /* 0x000fe2000f8e00ff */
[----:B------:R-:W-:Y:S02]  /*2850*/  UMOV UR4, UR5 ;  /* 0x0000000500047c82 */ /* 0x000fe40008000000 */
[----:B------:R-:W-:Y:S01]  /*2860*/  UMOV UR6, UR7 ;  /* 0x0000000700067c82 */ /* 0x000fe20008000000 */
[----:B--2---:R-:W-:Y:S02]  /*2870*/  USHF.R.U32.HI UR4, URZ, UR21, UR4 ;  /* 0x00000015ff047299 */ /* 0x004fe40008011604 */
[----:B---3--:R-:W-:Y:S02]  /*2880*/  UISETP.NE.AND UP2, UPT, UR20, 0x1, UPT ;  /* 0x000000011400788c */ /* 0x008fe4000bf45270 */
[----:B------:R-:W-:Y:S02]  /*2890*/  USHF.R.U32.HI UR6, URZ, UR17, UR6 ;  /* 0x00000011ff067299 */ /* 0x000fe40008011606 */
[----:B------:R-:W-:-:S02]  /*28a0*/  USEL UR5, UR47, UR4, !UP0 ;  /* 0x000000042f057287 */ /* 0x000fc4000c000000 */
[----:B------:R-:W-:Y:S02]  /*28b0*/  USEL UR6, UR49, UR6, !UP2 ;  /* 0x0000000631067287 */ /* 0x000fe4000d000000 */
[----:B----4-:R-:W-:Y:S01]  /*28c0*/  UIMAD.WIDE.U32 UR10, UR5, UR8, URZ ;  /* 0x00000008050a72a5 */ /* 0x010fe2000f8e00ff */
[----:B------:R-:W-:Y:S01]  /*28d0*/  UMOV UR4, UR15 ;  /* 0x0000000f00047c82 */ /* 0x000fe20008000000 */
[----:B------:R-:W-:Y:S02]  /*28e0*/  UIMAD.WIDE.U32 UR12, UR42, UR16, URZ ;  /* 0x000000102a0c72a5 */ /* 0x000fe4000f8e00ff */
[----:B------:R-:W-:-:S03]  /*28f0*/  UIMAD.WIDE.U32 UR14, UR6, UR8, URZ ;  /* 0x00000008060e72a5 */ /* 0x000fc6000f8e00ff */
[----:B------:R-:W-:Y:S01]  /*2900*/  UMOV UR10, UR11 ;  /* 0x0000000b000a7c82 */ /* 0x000fe20008000000 */
[----:B------:R-:W-:Y:S02]  /*2910*/  USHF.R.U32.HI UR4, URZ, UR21, UR4 ;  /* 0x00000015ff047299 */ /* 0x000fe40008011604 */
[----:B------:R-:W-:Y:S01]  /*2920*/  @UP3 USHF.R.U32.HI UR5, URZ, UR9, UR10 ;  /* 0x00000009ff053299 */ /* 0x000fe2000801160a */
[----:B------:R-:W-:Y:S01]  /*2930*/  UMOV UR12, UR13 ;  /* 0x0000000d000c7c82 */ /* 0x000fe20008000000 */
[----:B------:R-:W-:Y:S01]  /*2940*/  UMOV UR14, UR15 ;  /* 0x0000000f000e7c82 */ /* 0x000fe20008000000 */
[----:B------:R-:W-:Y:S02]  /*2950*/  USHF.R.U32.HI UR17, URZ, UR17, UR12 ;  /* 0x00000011ff117299 */ /* 0x000fe4000801160c */
[----:B------:R-:W-:Y:S02]  /*2960*/  USEL UR4, UR38, UR4, !UP0 ;  /* 0x0000000426047287 */ /* 0x000fe4000c000000 */
[----:B------:R-:W-:-:S02]  /*2970*/  @UP3 USHF.R.U32.HI UR6, URZ, UR9, UR14 ;  /* 0x00000009ff063299 */ /* 0x000fc4000801160e */
[----:B------:R-:W-:Y:S02]  /*2980*/  UIMAD UR7, UR39, UR5, URZ ;  /* 0x00000005270772a4 */ /* 0x000fe4000f8e02ff */
[----:B------:R-:W-:Y:S02]  /*2990*/  USEL UR5, UR42, UR17, !UP2 ;  /* 0x000000112a057287 */ /* 0x000fe4000d000000 */
[----:B------:R-:W-:Y:S02]  /*29a0*/  UIMAD UR10, UR39, UR6, URZ ;  /* 0x00000006270a72a4 */ /* 0x000fe4000f8e02ff */
[----:B------:R-:W-:Y:S02]  /*29b0*/  UISETP.GE.AND UP0, UPT, UR4, UR7, UPT ;  /* 0x000000070400728c */ /* 0x000fe4000bf06270 */
[----:B------:R-:W-:Y:S02]  /*29c0*/  UIMAD.WIDE.U32 UR12, UR4, UR8, URZ ;  /* 0x00000008040c72a5 */ /* 0x000fe4000f8e00ff */
[----:B------:R-:W-:-:S02]  /*29d0*/  UISETP.GE.OR UP0, UPT, UR5, UR10, UP0 ;  /* 0x0000000a0500728c */ /* 0x000fc40008706670 */
[----:B------:R-:W-:Y:S02]  /*29e0*/  UIMAD.WIDE.U32 UR10, UR5, UR8, URZ ;  /* 0x00000008050a72a5 */ /* 0x000fe4000f8e00ff */
[----:B------:R-:W-:Y:S01]  /*29f0*/  UIADD3 UR12, UPT, UPT, -UR4, URZ, URZ ;  /* 0x000000ff040c7290 */ /* 0x000fe2000fffe1ff */
[----:B------:R-:W-:Y:S01]  /*2a00*/  UMOV UR8, UR13 ;  /* 0x0000000d00087c82 */ /* 0x000fe20008000000 */
[----:B------:R-:W-:Y:S02]  /*2a10*/  UIADD3 UR10, UPT, UPT, -UR5, URZ, URZ ;  /* 0x000000ff050a7290 */ /* 0x000fe4000fffe1ff */
[----:B------:R-:W-:-:S03]  /*2a20*/  USHF.R.U32.HI UR8, URZ, UR9, UR8 ;  /* 0x00000009ff087299 */ /* 0x000fc60008011608 */
[----:B------:R-:W-:Y:S01]  /*2a30*/  @!UP0 UMOV UR7, UR11 ;  /* 0x0000000b00078c82 */ /* 0x000fe20008000000 */
[----:B------:R-:W-:Y:S02]  /*2a40*/  UIMAD UR12, UR18, UR12, UR38 ;  /* 0x0000000c120c72a4 */ /* 0x000fe4000f8e0226 */
[----:B------:R-:W-:Y:S02]  /*2a50*/  USEL UR8, UR4, UR8, !UP3 ;  /* 0x0000000804087287 */ /* 0x000fe4000d800000 */
[----:B------:R-:W-:Y:S02]  /*2a60*/  @!UP0 USHF.R.U32.HI UR7, URZ, UR9, UR7 ;  /* 0x00000009ff078299 */ /* 0x000fe40008011607 */
[----:B------:R-:W-:Y:S02]  /*2a70*/  UIADD3 UR9, UPT, UPT, -UR8, URZ, URZ ;  /* 0x000000ff08097290 */ /* 0x000fe4000fffe1ff */
[----:B------:R-:W-:Y:S02]  /*2a80*/  @!UP0 USEL UR7, UR5, UR7, !UP3 ;  /* 0x0000000705078287 */ /* 0x000fe4000d800000 */
[----:B------:R-:W-:-:S02]  /*2a90*/  UIMAD UR9, UR39, UR9, UR4 ;  /* 0x00000009270972a4 */ /* 0x000fc4000f8e0204 */
[----:B------:R-:W-:Y:S02]  /*2aa0*/  @!UP0 UIADD3 UR8, UPT, UPT, UR8, -UR7, URZ ;  /* 0x8000000708088290 */ /* 0x000fe4000fffe0ff */
[----:B------:R-:W-:Y:S02]  /*2ab0*/  @!UP0 UIMAD UR7, UR9, UR6, UR7 ;  /* 0x00000006090782a4 */ /* 0x000fe4000f8e0207 */
[----:B------:R-:W-:Y:S02]  /*2ac0*/  @!UP0 UIMAD UR4, UR39, UR8, UR5 ;  /* 0x00000008270482a4 */ /* 0x000fe4000f8e0205 */
[----:B------:R-:W-:Y:S02]  /*2ad0*/  UIMAD UR6, UR20, UR10, UR42 ;  /* 0x0000000a140672a4 */ /* 0x000fe4000f8e022a */
[----:B------:R-:W-:Y:S01]  /*2ae0*/  UIMAD UR38, UR4, UR18, UR12 ;  /* 0x00000012042672a4 */ /* 0x000fe2000f8e020c */
[----:B------:R-:W-:Y:S02]  /*2af0*/  @!UP0 UMOV UR5, UR7 ;  /* 0x0000000700058c82 */ /* 0x000fe40008000000 */
[----:B------:R-:W-:-:S12]  /*2b00*/  UIMAD UR42, UR5, UR20, UR6 ;  /* 0x00000014052a72a4 */ /* 0x000fd8000f8e0206 */
.L_x_38:
[----:B------:R-:W1:Y:S02]  /*2b10*/  LDCU UR4, c[0x0][0xb30] ;  /* 0x00016600ff0477ac */ /* 0x000e640008000800 */
[----:B-1----:R-:W-:-:S09]  /*2b20*/  UISETP.NE.AND UP0, UPT, UR4, 0x1, UPT ;  /* 0x000000010400788c */ /* 0x002fd2000bf05270 */
[----:B------:R-:W-:Y:S05]  /*2b30*/  BRA.U UP0, `(.L_x_39) ;  /* 0x0000000100447547 */ /* 0x000fea000b800000 */
[----:B------:R-:W1:Y:S01]  /*2b40*/  LDCU.128 UR8, c[0x0][0xb10] ;  /* 0x00016200ff0877ac */ /* 0x000e620008000c00 */
[----:B------:R-:W2:Y:S01]  /*2b50*/  LDCU UR12, c[0x0][0xb0c] ;  /* 0x00016180ff0c77ac */ /* 0x000ea20008000800 */
[----:B------:R-:W3:Y:S01]  /*2b60*/  LDCU UR13, c[0x0][0xb20] ;  /* 0x00016400ff0d77ac */ /* 0x000ee20008000800 */
[----:B-1----:R-:W-:Y:S02]  /*2b70*/  UIMAD.WIDE.U32 UR6, UR42, UR8, URZ ;  /* 0x000000082a0672a5 */ /* 0x002fe4000f8e00ff */
[----:B------:R-:W-:Y:S02]  /*2b80*/  UIMAD.WIDE.U32 UR4, UR38, UR11, URZ ;  /* 0x0000000b260472a5 */ /* 0x000fe4000f8e00ff */
[----:B--2---:R-:W-:Y:S02]  /*2b90*/  UISETP.NE.AND UP2, UPT, UR12, 0x1, UPT ;  /* 0x000000010c00788c */ /* 0x004fe4000bf45270 */
[----:B------:R-:W-:Y:S01]  /*2ba0*/  UISETP.NE.AND UP0, UPT, UR10, 0x1, UPT ;  /* 0x000000010a00788c */ /* 0x000fe2000bf05270 */
[----:B------:R-:W-:-:S02]  /*2bb0*/  UMOV UR6, UR7 ;  /* 0x0000000700067c82 */ /* 0x000fc40008000000 */
[----:B------:R-:W-:Y:S01]  /*2bc0*/  UMOV UR4, UR5 ;  /* 0x0000000500047c82 */ /* 0x000fe20008000000 */
[----:B------:R-:W-:Y:S02]  /*2bd0*/  USHF.R.U32.HI UR6, URZ, UR9, UR6 ;  /* 0x00000009ff067299 */ /* 0x000fe40008011606 */
[----:B---3--:R-:W-:Y:S02]  /*2be0*/  USHF.R.U32.HI UR4, URZ, UR13, UR4 ;  /* 0x0000000dff047299 */ /* 0x008fe40008011604 */
[----:B------:R-:W-:Y:S02]  /*2bf0*/  USEL UR5, UR42, UR6, !UP2 ;  /* 0x000000062a057287 */ /* 0x000fe4000d000000 */
[----:B------:R-:W-:-:S04]  /*2c00*/  USEL UR4, UR38, UR4, !UP0 ;  /* 0x0000000426047287 */ /* 0x000fc8000c000000 */
[----:B------:R-:W-:Y:S02]  /*2c10*/  UIADD3 UR6, UPT, UPT, UR5, -UR4, URZ ;  /* 0x8000000405067290 */ /* 0x000fe4000fffe0ff */
[----:B------:R-:W-:Y:S02]  /*2c20*/  UIADD3 UR4, UPT, UPT, -UR5, UR4, URZ ;  /* 0x0000000405047290 */ /* 0x000fe4000fffe1ff */
[----:B------:R-:W-:Y:S02]  /*2c30*/  UIMAD UR38, UR6, UR10, UR38 ;  /* 0x0000000a062672a4 */ /* 0x000fe4000f8e0226 */
[----:B------:R-:W-:-:S12]  /*2c40*/  UIMAD UR42, UR4, UR12, UR42 ;  /* 0x0000000c042a72a4 */ /* 0x000fd8000f8e022a */
.L_x_39:
[----:B------:R-:W-:Y:S01]  /*2c50*/  R2UR UR5, R91 ;  /* 0x000000005b0572ca */ /* 0x000fe200000e0000 */
[----:B------:R-:W-:Y:S01]  /*2c60*/  UMOV UR30, UR34 ;  /* 0x00000022001e7c82 */ /* 0x000fe20008000000 */
[----:B------:R-:W-:Y:S02]  /*2c70*/  R2UR UR4, R90 ;  /* 0x000000005a0472ca */ /* 0x000fe400000e0000 */
[----:B------:R-:W-:Y:S02]  /*2c80*/  PLOP3.LUT P1, PT, PT, PT, PT, 0x80, 0x8 ;  /* 0x000000000008781c */ /* 0x000fe40003f2f070 */
[----:B------:R-:W-:-:S07]  /*2c90*/  LOP3.LUT R2, R2, 0x1, RZ, 0x3c, !PT ;  /* 0x0000000102027812 */ /* 0x000fce00078e3cff */
[----:B------:R-:W-:Y:S02]  /*2ca0*/  UIADD3 UR46, UPT, UPT, UR42, UR5, URZ ;  /* 0x000000052a2e7290 */ /* 0x000fe4000fffe0ff */
[----:B------:R-:W-:Y:S01]  /*2cb0*/  UIADD3 UR20, UPT, UPT, UR38, UR4, URZ ;  /* 0x0000000426147290 */ /* 0x000fe2000fffe0ff */
[----:B------:R-:W-:Y:S11]  /*2cc0*/  BRA.U UP1, `(.L_x_40) ;  /* 0xffffffed01487547 */ /* 0x000ff6000b83ffff */
[----:B------:R-:W-:Y:S01]  /*2cd0*/  UIADD3 UR31, UPT, UPT, UR31, 0xd0, URZ ;  /* 0x000000d01f1f7890 */ /* 0x000fe2000fffe0ff */
[----:B------:R-:W-:-:S03]  /*2ce0*/  MOV R3, UR23 ;  /* 0x0000001700037c02 */ /* 0x000fc60008000f00 */
[----:B------:R-:W-:Y:S01]  /*2cf0*/  ULEA UR4, UR25, UR31, 0x3 ;  /* 0x0000001f19047291 */ /* 0x000fe2000f8e18ff */
[----:B------:R-:W-:-:S08]  /*2d00*/  SHF.L.U32 R3, R3, 0x1f, RZ ;  /* 0x0000001f03037819 */ /* 0x000fd000000006ff */
[----:B------:R-:W1:Y:S02]  /*2d10*/  SYNCS.PHASECHK.TRANS64.TRYWAIT P0, [UR4], R3 ;  /* 0x00000003ff0075a7 */ /* 0x000e640008001104 */
[----:B-1----:R-:W-:Y:S05]  /*2d20*/  @!P0 BRA `(.L_x_41) ;  /* 0x0000006400188947 */ /* 0x002fea0003800000 */
.L_x_145:
[----:B------:R-:W-:-:S04]  /*2d30*/  UIADD3 UR4, UPT, UPT, UR25, 0x1, URZ ;  /* 0x0000000119047890 */ /* 0x000fc8000fffe0ff */
[----:B------:R-:W-:-:S04]  /*2d40*/  UISETP.NE.AND UP0, UPT, UR4, 0x1a, UPT ;  /* 0x0000001a0400788c */ /* 0x000fc8000bf05270 */
[----:B------:R-:W-:Y:S02]  /*2d50*/  USEL UR5, URZ, 0x1, UP0 ;  /* 0x00000001ff057887 */ /* 0x000fe40008000000 */
[----:B------:R-:W-:Y:S02]  /*2d60*/  USEL UR4, UR4, URZ, UP0 ;  /* 0x000000ff04047287 */ /* 0x000fe40008000000 */
[----:B------:R-:W-:Y:S02]  /*2d70*/  ULOP3.LUT UR6, UR23, UR5, URZ, 0x3c, !UPT ;  /* 0x0000000517067292 */ /* 0x000fe4000f8e3cff */
[----:B------:R-:W-:-:S04]  /*2d80*/  ULEA UR5, UR4, UR31, 0x3 ;  /* 0x0000001f04057291 */ /* 0x000fc8000f8e18ff */
[----:B-1----:R-:W-:-:S04]  /*2d90*/  MOV R3, UR6 ;  /* 0x0000000600037c02 */ /* 0x002fc80008000f00 */
[----:B------:R-:W-:-:S04]  /*2da0*/  SHF.L.U32 R3, R3, 0x1f, RZ ;  /* 0x0000001f03037819 */ /* 0x000fc800000006ff */
[----:B------:R-:W1:Y:S02]  /*2db0*/  SYNCS.PHASECHK.TRANS64.TRYWAIT P0, [UR5], R3 ;  /* 0x00000003ff0075a7 */ /* 0x000e640008001105 */
[----:B-1----:R-:W-:Y:S05]  /*2dc0*/  @!P0 BRA `(.L_x_42) ;  /* 0x0000006400088947 */ /* 0x002fea0003800000 */
.L_x_147:
        /* <DEDUP_REMOVED lines=10> */
.L_x_149:
        /* <DEDUP_REMOVED lines=10> */
.L_x_151:
        /* <DEDUP_REMOVED lines=10> */
.L_x_153:
        /* <DEDUP_REMOVED lines=10> */
.L_x_155:
        /* <DEDUP_REMOVED lines=10> */
.L_x_157:
        /* <DEDUP_REMOVED lines=10> */
.L_x_159:
        /* <DEDUP_REMOVED lines=10> */
.L_x_161:
        /* <DEDUP_REMOVED lines=10> */
.L_x_163:
        /* <DEDUP_REMOVED lines=10> */
.L_x_165:
        /* <DEDUP_REMOVED lines=10> */
.L_x_167:
        /* <DEDUP_REMOVED lines=10> */
.L_x_169:
        /* <DEDUP_REMOVED lines=10> */
.L_x_171:
        /* <DEDUP_REMOVED lines=10> */
.L_x_173:
        /* <DEDUP_REMOVED lines=10> */
.L_x_175:
        /* <DEDUP_REMOVED lines=10> */
.L_x_177:
        /* <DEDUP_REMOVED lines=10> */
.L_x_179:
        /* <DEDUP_REMOVED lines=10> */
.L_x_181:
        /* <DEDUP_REMOVED lines=10> */
.L_x_183:
        /* <DEDUP_REMOVED lines=10> */
.L_x_185:
        /* <DEDUP_REMOVED lines=10> */
.L_x_187:
        /* <DEDUP_REMOVED lines=10> */
.L_x_189:
        /* <DEDUP_REMOVED lines=10> */
.L_x_191:
        /* <DEDUP_REMOVED lines=10> */
.L_x_193:
[----:B------:R-:W-:-:S04]  /*3c30*/  UIADD3 UR4, UPT, UPT, UR4, 0x1, URZ ;  /* 0x0000000104047890 */ /* 0x000fc8000fffe0ff */
[----:B------:R-:W-:-:S04]  /*3c40*/  UISETP.NE.AND UP0, UPT, UR4, 0x1a, UPT ;  /* 0x0000001a0400788c */ /* 0x000fc8000bf05270 */
[----:B------:R-:W-:Y:S02]  /*3c50*/  USEL UR5, URZ, 0x1, UP0 ;  /* 0x00000001ff057887 */ /* 0x000fe40008000000 */
[----:B------:R-:W-:Y:S02]  /*3c60*/  USEL UR4, UR4, URZ, UP0 ;  /* 0x000000ff04047287 */ /* 0x000fe40008000000 */
[----:B------:R-:W-:Y:S02]  /*3c70*/  ULOP3.LUT UR5, UR6, UR5, URZ, 0x3c, !UPT ;  /* 0x0000000506057292 */ /* 0x000fe4000f8e3cff */
[----:B------:R-:W-:-:S04]  /*3c80*/  ULEA UR4, UR4, UR31, 0x3 ;  /* 0x0000001f04047291 */ /* 0x000fc8000f8e18ff */
[----:B------:R-:W-:Y:S02]  /*3c90*/  IMAD.U32 R2, RZ, RZ, UR5 ;  /* 0x00000005ff027e24 */ /* 0x000fe4000f8e00ff */
[----:B-1----:R-:W-:-:S03]  /*3ca0*/  MOV R0, UR4 ;  /* 0x0000000400007c02 */ /* 0x002fc60008000f00 */
[----:B------:R-:W-:-:S07]  /*3cb0*/  SHF.L.U32 R3, R2, 0x1f, RZ ;  /* 0x0000001f02037819 */ /* 0x000fce00000006ff */
.L_x_66:
[----:B-1----:R1:W2:Y:S02]  /*3cc0*/  SYNCS.PHASECHK.TRANS64.TRYWAIT P0, [R0+URZ], R3 ;  /* 0x00000003000075a7 */ /* 0x0022a400080011ff */
[----:B--2---:R-:W-:Y:S05]  /*3cd0*/  @!P0 NANOSLEEP.SYNCS 0x989680 ;  /* 0x009896800000895d */ /* 0x004fea0003900000 */
[----:B------:R-:W2:Y:S02]  /*3ce0*/  @!P0 SYNCS.PHASECHK.TRANS64 P0, [R0+URZ], R3 ;  /* 0x00000003000085a7 */ /* 0x000ea400080010ff */
[----:B--2---:R-:W-:Y:S05]  /*3cf0*/  @P0 EXIT ;  /* 0x000000000000094d */ /* 0x004fea0003800000 */
[----:B------:R-:W-:Y:S05]  /*3d00*/  BRA `(.L_x_66) ;  /* 0xfffffffc00ec7947 */ /* 0x000fea000383ffff */
.L_x_22:
[----:B------:R-:W-:-:S04]  /*3d10*/  UISETP.NE.AND UP0, UPT, UR45, URZ, UPT ;  /* 0x000000ff2d00728c */ /* 0x000fc8000bf05270 */
[----:B------:R-:W-:-:S09]  /*3d20*/  UISETP.NE.OR UP0, UPT, UR18, 0x1, UP0 ;  /* 0x000000011200788c */ /* 0x000fd20008705670 */
[----:B------:R-:W-:Y:S05]  /*3d30*/  BRA.U UP0, `(.L_x_67) ;  /* 0x0000000100b07547 */ /* 0x000fea000b800000 */
[----:B------:R-:W-:Y:S01]  /*3d40*/  UMOV UR4, 0x400 ;  /* 0x0000040000047882 */ /* 0x000fe20000000000 */
[----:B------:R-:W-:Y:S01]  /*3d50*/  HFMA2 R2, -RZ, RZ, 0, 5.9604644775390625e-08 ;  /* 0x00000001ff027431 */ /* 0x000fe200000001ff */
[----:B------:R-:W-:Y:S01]  /*3d60*/  ULEA UR4, UR45, UR4, 0x18 ;  /* 0x000000042d047291 */ /* 0x000fe2000f8ec0ff */
[----:B------:R-:W-:Y:S01]  /*3d70*/  ISETP.GE.U32.AND P0, PT, R3, 0x2, PT ;  /* 0x000000020300780c */ /* 0x000fe20003f06070 */
[----:B------:R-:W-:Y:S02]  /*3d80*/  IMAD.MOV.U32 R8, RZ, RZ, RZ ;  /* 0x000000ffff087224 */ /* 0x000fe400078e00ff */
[----:B------:R-:W-:Y:S02]  /*3d90*/  UIADD3 UR5, UPT, UPT, UR4, 0x1d8, URZ ;  /* 0x000001d804057890 */ /* 0x000fe4000fffe0ff */
[----:B------:R-:W-:Y:S02]  /*3da0*/  UIADD3 UR8, UPT, UPT, UR4, 0x1d0, URZ ;  /* 0x000001d004087890 */ /* 0x000fe4000fffe0ff */
[----:B------:R-:W-:-:S12]  /*3db0*/  UPRMT UR5, URZ, 0x654, UR5 ;  /* 0x00000654ff057896 */ /* 0x000fd80008000005 */
.L_x_70:
[----:B------:R-:W-:Y:S01]  /*3dc0*/  SHF.L.U32 R7, R2, 0x1f, RZ ;  /* 0x0000001f02077819 */ /* 0x000fe200000006ff */
[----:B------:R-:W-:Y:S02]  /*3dd0*/  IMAD.U32 R4, RZ, RZ, UR8 ;  /* 0x00000008ff047e24 */ /* 0x000fe4000f8e00ff */
[----:B------:R-:W-:Y:S01]  /*3de0*/  @!P0 IMAD.MOV.U32 R5, RZ, RZ, 0x10 ;  /* 0x00000010ff058424 */ /* 0x000fe200078e00ff */
[----:B------:R-:W2:Y:S02]  /*3df0*/  SYNCS.PHASECHK.TRANS64.TRYWAIT P1, [UR4+0x1d8], R7 ;  /* 0x0001d807ff0075a7 */ /* 0x000ea40008021104 */
[----:B------:R-:W-:-:S04]  /*3e00*/  PRMT R9, R3, 0x654, R4 ;  /* 0x0000065403097816 */ /* 0x000fc80000000004 */
[----:B------:R-:W-:Y:S01]  /*3e10*/  SEL R0, R9, R0, !P0 ;  /* 0x0000000009007207 */ /* 0x000fe20004000000 */
[----:B--2---:R-:W-:Y:S06]  /*3e20*/  @!P1 BRA `(.L_x_68) ;  /* 0x0000005c00309947 */ /* 0x004fec0003800000 */
.L_x_195:
[----:B------:R-:W-:Y:S01]  /*3e30*/  UIADD3 UR6, UPT, UPT, UR4, 0x210, URZ ;  /* 0x0000021004067890 */ /* 0x000fe2000fffe0ff */
[----:B------:R3:W-:Y:S01]  /*3e40*/  @!P0 SYNCS.ARRIVE.TRANS64.RED RZ, [R0+URZ], R5 ;  /* 0x0000000500ff89a7 */ /* 0x0007e200080004ff */
[----:B------:R-:W-:Y:S01]  /*3e50*/  UIADD3 UR7, UPT, UPT, UR4, 0x1d0, URZ ;  /* 0x000001d004077890 */ /* 0x000fe2000fffe0ff */
[----:B------:R-:W-:-:S08]  /*3e60*/  LOP3.LUT R2, R2, 0x1, RZ, 0x3c, !PT ;  /* 0x0000000102027812 */ /* 0x000fd000078e3cff */
[----:B------:R-:W-:Y:S06]  /*3e70*/  UGETNEXTWORKID.BROADCAST [UR6], [UR7] ;  /* 0x00000000060073ca */ /* 0x000fec0008000100 */
[----:B---3--:R-:W-:-:S04]  /*3e80*/  SHF.L.U32 R5, R8, 0x1f, RZ ;  /* 0x0000001f08057819 */ /* 0x008fc800000006ff */
[----:B------:R-:W3:Y:S02]  /*3e90*/  SYNCS.PHASECHK.TRANS64.TRYWAIT P1, [UR4+0x1d0], R5 ;  /* 0x0001d005ff0075a7 */ /* 0x000ee40008021104 */
[----:B---3--:R-:W-:Y:S05]  /*3ea0*/  @!P1 BRA `(.L_x_69) ;  /* 0x0000005c00289947 */ /* 0x008fea0003800000 */
.L_x_197:
[----:B--2---:R-:W2:Y:S01]  /*3eb0*/  LDS.128 R4, [UR4+0x210] ;  /* 0x00021004ff047984 */ /* 0x004ea20008000c00 */
[----:B------:R-:W-:Y:S01]  /*3ec0*/  LOP3.LUT R8, R8, 0x1, RZ, 0x3c, !PT ;  /* 0x0000000108087812 */ /* 0x000fe200078e3cff */
[----:B------:R-:W-:Y:S01]  /*3ed0*/  @!PT LDS RZ, [RZ] ;  /* 0x00000000fffff984 */ /* 0x000fe20000000800 */
[----:B------:R-:W-:Y:S01]  /*3ee0*/  @!PT LDS RZ, [RZ] ;  /* 0x00000000fffff984 */ /* 0x000fe20000000800 */
[----:B------:R-:W-:Y:S01]  /*3ef0*/  @!PT LDS RZ, [RZ] ;  /* 0x00000000fffff984 */ /* 0x000fe20000000800 */
[----:B------:R-:W-:Y:S01]  /*3f00*/  @!PT LDS RZ, [RZ] ;  /* 0x00000000fffff984 */ /* 0x000fe20000000800 */
[----:B------:R3:W-:Y:S06]  /*3f10*/  MEMBAR.ALL.CTA ;  /* 0x0000000000007992 */ /* 0x0007ec0000008000 */
[----:B---3--:R-:W3:Y:S02]  /*3f20*/  FENCE.VIEW.ASYNC.S ;  /* 0x00000000000073c6 */ /* 0x008ee40000000000 */
[----:B---3--:R-:W-:Y:S01]  /*3f30*/  SYNCS.ARRIVE.TRANS64.RED.A1T0 RZ, [UR5], RZ ;  /* 0x000000ffffff79a7 */ /* 0x008fe20008100405 */
[----:B--2---:R-:W-:-:S13]  /*3f40*/  LOP3.LUT P1, RZ, R6, 0x1, RZ, 0xc0, !PT ;  /* 0x0000000106ff7812 */ /* 0x004fda000782c0ff */
[----:B------:R-:W-:Y:S05]  /*3f50*/  @P1 BRA `(.L_x_70) ;  /* 0xfffffffc00981947 */ /* 0x000fea000383ffff */
[----:B------:R-:W-:-:S04]  /*3f60*/  SHF.L.U32 R0, R2, 0x1f, RZ ;  /* 0x0000001f02007819 */ /* 0x000fc800000006ff */
[----:B------:R-:W2:Y:S02]  /*3f70*/  SYNCS.PHASECHK.TRANS64 P0, [UR4+0x1d8], R0 ;  /* 0x0001d800ff0075a7 */ /* 0x000ea40008001004 */
[----:B-12---:R-:W-:Y:S05]  /*3f80*/  @P0 EXIT ;  /* 0x000000000000094d */ /* 0x006fea0003800000 */
[----:B------:R-:W-:-:S07]  /*3f90*/  MOV R0, UR4 ;  /* 0x0000000400007c02 */ /* 0x000fce0008000f00 */
.L_x_71:
[----:B-1----:R-:W-:-:S04]  /*3fa0*/  SHF.L.U32 R3, R2, 0x1f, RZ ;  /* 0x0000001f02037819 */ /* 0x002fc800000006ff */
[----:B------:R1:W2:Y:S03]  /*3fb0*/  SYNCS.PHASECHK.TRANS64.TRYWAIT P0, [R0+URZ+0x1d8], R3 ;  /* 0x0001d803000075a7 */ /* 0x0002a600080011ff */
[----:B--2---:R-:W-:Y:S05]  /*3fc0*/  @!P0 NANOSLEEP.SYNCS 0x989680 ;  /* 0x009896800000895d */ /* 0x004fea0003900000 */
[----:B------:R-:W2:Y:S02]  /*3fd0*/  @!P0 SYNCS.PHASECHK.TRANS64 P0, [R0+URZ+0x1d8], R3 ;  /* 0x0001d803000085a7 */ /* 0x000ea400080010ff */
[----:B--2---:R-:W-:Y:S05]  /*3fe0*/  @P0 EXIT ;  /* 0x000000000000094d */ /* 0x004fea0003800000 */
[----:B------:R-:W-:Y:S05]  /*3ff0*/  BRA `(.L_x_71) ;  /* 0xfffffffc00e87947 */ /* 0x000fea000383ffff */
.L_x_67:
[----:B------:R-:W-:Y:S05]  /*4000*/  BRA.U UP4, `(.L_x_72) ;  /* 0x0000001104607547 */ /* 0x000fea000b800000 */
[----:B------:R-:W-:Y:S01]  /*4010*/  UMOV UR5, 0x40 ;  /* 0x0000004000057882 */ /* 0x000fe20000000000 */
[----:B------:R-:W-:Y:S01]  /*4020*/  NOP ;  /* 0x0000000000007918 */ /* 0x000fe20000000000 */
[----:B------:R-:W-:Y:S01]  /*4030*/  ULEA UR5, UR45, UR5, 0x18 ;  /* 0x000000052d057291 */ /* 0x000fe2000f8ec0ff */
[----:B------:R-:W-:Y:S02]  /*4040*/  UMOV UR6, 0x400 ;  /* 0x0000040000067882 */ /* 0x000fe40000000000 */
[----:B------:R-:W-:-:S06]  /*4050*/  ULEA UR6, UR45, UR6, 0x18 ;  /* 0x000000062d067291 */ /* 0x000fcc000f8ec0ff */
[----:B------:R-:W2:Y:S02]  /*4060*/  LDS.U8 R3, [UR5+0x1c] ;  /* 0x00001c05ff037984 */ /* 0x000ea40008000000 */
[----:B--2---:R-:W-:-:S13]  /*4070*/  ISETP.NE.AND P0, PT, R3, RZ, PT ;  /* 0x000000ff0300720c */ /* 0x004fda0003f05270 */
[----:B------:R-:W-:Y:S05]  /*4080*/  @P0 BRA `(.L_x_73) ;  /* 0x0000000400080947 */ /* 0x000fea0003800000 */
[----:B------:R-:W-:Y:S02]  /*4090*/  UISETP.NE.U32.AND UP1, UPT, UR31, 0x1, UPT ;  /* 0x000000011f00788c */ /* 0x000fe4000bf25070 */
[----:B------:R-:W-:-:S07]  /*40a0*/  UIADD3 UR7, UPT, UPT, UR5, 0x8, URZ ;  /* 0x0000000805077890 */ /* 0x000fce000fffe0ff */
[----:B------:R-:W-:Y:S05]  /*40b0*/  BRA.U !UP1, `(.L_x_74) ;  /* 0x00000001099c7547 */ /* 0x000fea000b800000 */
[----:B------:R-:W-:Y:S01]  /*40c0*/  ELECT P0, URZ, PT ;  /* 0x0000000000ff782f */ /* 0x000fe20003800000 */
[----:B------:R-:W-:-:S12]  /*40d0*/  BSSY B0, `(.L_x_74) ;  /* 0x0000025000007945 */ /* 0x000fd80003800000 */
[----:B------:R-:W-:Y:S05]  /*40e0*/  @!P0 BRA `(.L_x_75) ;  /* 0x00000000008c8947 */ /* 0x000fea0003800000 */
[----:B------:R-:W-:-:S05]  /*40f0*/  UMOV UR4, 0x10 ;  /* 0x0000001000047882 */ /* 0x000fca0000000000 */
[----:B------:R-:W-:Y:S04]  /*4100*/  DEPBAR.LE SB2, 0x36 ;  /* 0x0000ad800000791a */ /* 0x000fe80000000000 */
[----:B------:R-:W2:Y:S02]  /*4110*/  UTCATOMSWS.2CTA.FIND_AND_SET.ALIGN UP0, UR4, UR4 ;  /* 0x00000004000475e3 */ /* 0x000ea40008200800 */
[----:B--2---:R-:W-:Y:S01]  /*4120*/  MOV R10, UR4 ;  /* 0x00000004000a7c02 */ /* 0x004fe20008000f00 */
[----:B------:R-:W-:Y:S06]  /*4130*/  BRA.U UP0, `(.L_x_76) ;  /* 0x0000000100187547 */ /* 0x000fec000b800000 */
.L_x_77:
[----:B------:R-:W-:Y:S05]  /*4140*/  NANOSLEEP 0x64 ;  /* 0x000000640000795d */ /* 0x000fea0003800000 */
[----:B------:R-:W-:-:S05]  /*4150*/  UMOV UR4, 0x10 ;  /* 0x0000001000047882 */ /* 0x000fca0000000000 */
[----:B------:R-:W-:Y:S04]  /*4160*/  DEPBAR.LE SB2, 0x36 ;  /* 0x0000ad800000791a */ /* 0x000fe80000000000 */
[----:B------:R-:W2:Y:S02]  /*4170*/  UTCATOMSWS.2CTA.FIND_AND_SET.ALIGN UP0, UR4, UR4 ;  /* 0x00000004000475e3 */ /* 0x000ea40008200800 */
[----:B--2---:R-:W-:Y:S01]  /*4180*/  MOV R10, UR4 ;  /* 0x00000004000a7c02 */ /* 0x004fe20008000f00 */
[----:B------:R-:W-:Y:S05]  /*4190*/  BRA.U !UP0, `(.L_x_77) ;  /* 0xfffffffd08e87547 */ /* 0x000fea000b83ffff */
.L_x_76:
[----:B------:R-:W2:Y:S01]  /*41a0*/  LDS R6, [UR5+0x10] ;  /* 0x00001005ff067984 */ /* 0x000ea20008000800 */
[----:B------:R-:W-:Y:S01]  /*41b0*/  IMAD.U32 R3, RZ, RZ, UR6 ;  /* 0x00000006ff037e24 */ /* 0x000fe2000f8e00ff */
[----:B------:R-:W-:-:S03]  /*41c0*/  MOV R4, UR30 ;  /* 0x0000001e00047c02 */ /* 0x000fc60008000f00 */
[----:B------:R-:W-:Y:S01]  /*41d0*/  VIADD R3, R3, 0x220 ;  /* 0x0000022003037836 */ /* 0x000fe20000000000 */
[----:B--2---:R-:W-:-:S04]  /*41e0*/  SHF.L.U32 R6, R6, 0x1f, RZ ;  /* 0x0000001f06067819 */ /* 0x004fc800000006ff */
[----:B------:R-:W2:Y:S02]  /*41f0*/  SYNCS.PHASECHK.TRANS64.TRYWAIT P0, [UR5+0x8], R6 ;  /* 0x00000806ff0075a7 */ /* 0x000ea40008001105 */
[----:B--2---:R-:W-:Y:S05]  /*4200*/  @P0 BRA `(.L_x_78) ;  /* 0x0000000000080947 */ /* 0x004fea0003800000 */
[----:B------:R-:W2:Y:S02]  /*4210*/  SYNCS.PHASECHK.TRANS64.TRYWAIT P0, [UR5+0x8], R6 ;  /* 0x00000806ff0075a7 */ /* 0x000ea40008001105 */
[----:B--2---:R-:W-:Y:S05]  /*4220*/  @!P0 BRA `(.L_x_79) ;  /* 0x0000005800608947 */ /* 0x004fea0003800000 */
.L_x_78:
[----:B------:R-:W-:Y:S01]  /*4230*/  PRMT R4, R4, 0x654, R3 ;  /* 0x0000065404047816 */ /* 0x000fe20000000003 */
[----:B------:R-:W-:Y:S01]  /*4240*/  HFMA2 R3, -RZ, RZ, 0, 5.9604644775390625e-08 ;  /* 0x00000001ff037431 */ /* 0x000fe200000001ff */
[----:B------:R-:W-:Y:S01]  /*4250*/  UPRMT UR4, UR30, 0x654, UR7 ;  /* 0x000006541e047896 */ /* 0x000fe20008000007 */
[----:B------:R-:W-:Y:S02]  /*4260*/  IMAD.MOV.U32 R7, RZ, RZ, 0xffff ;  /* 0x0000ffffff077424 */ /* 0x000fe400078e00ff */
[----:B--2---:R-:W-:Y:S02]  /*4270*/  IMAD.MOV.U32 R6, RZ, RZ, 0x4 ;  /* 0x00000004ff067424 */ /* 0x004fe400078e00ff */
[----:B------:R-:W-:Y:S01]  /*4280*/  IMAD.SHL.U32 R9, R10, 0x20, RZ ;  /* 0x000000200a097824 */ /* 0x000fe200078e00ff */
[----:B------:R-:W-:Y:S02]  /*4290*/  MOV R5, UR4 ;  /* 0x0000000400057c02 */ /* 0x000fe40008000f00 */
[-C--:B------:R-:W-:Y:S01]  /*42a0*/  SHF.L.U32 R8, R7, R10.reuse, RZ ;  /* 0x0000000a07087219 */ /* 0x080fe200000006ff */
[----:B------:R2:W-:Y:S01]  /*42b0*/  SYNCS.ARRIVE.TRANS64.RED RZ, [UR4], R6 ;  /* 0x00000006ffff79a7 */ /* 0x0005e20008000404 */
[----:B------:R-:W-:Y:S01]  /*42c0*/  SHF.L.U32 R7, R3, R10, RZ ;  /* 0x0000000a03077219 */ /* 0x000fe200000006ff */
[----:B------:R2:W-:Y:S04]  /*42d0*/  STS [UR6+0x220], R9 ;  /* 0x00022009ff007988 */ /* 0x0005e80008000806 */
[----:B------:R2:W-:Y:S04]  /*42e0*/  STAS [R4.64], R10 ;  /* 0x0000000a04007dbd */ /* 0x0005e8000c0008ff */
[----:B------:R2:W-:Y:S04]  /*42f0*/  ATOMS.OR RZ, [UR5+0x14], R8 ;  /* 0x00001408ffff798c */ /* 0x0005e8000b000005 */
[----:B------:R2:W-:Y:S04]  /*4300*/  ATOMS.OR RZ, [UR5+0x18], R7 ;  /* 0x00001807ffff798c */ /* 0x0005e8000b000005 */
[----:B------:R2:W-:Y:S02]  /*4310*/  ATOMS.XOR RZ, [UR5+0x10], R3 ;  /* 0x00001003ffff798c */ /* 0x0005e4000b800005 */
.L_x_75:
[----:B-1----:R-:W-:Y:S05]  /*4320*/  BSYNC B0 ;  /* 0x0000000000007941 */ /* 0x002fea0003800000 */
.L_x_74:
[----:B------:R-:W-:Y:S05]  /*4330*/  BRA.U UP1, `(.L_x_80) ;  /* 0x00000001016c7547 */ /* 0x000fea000b800000 */
[----:B------:R-:W-:-:S03]  /*4340*/  UMOV UR4, 0xffffffff ;  /* 0xffffffff00047882 */ /* 0x000fc60000000000 */
[----:B------:R-:W-:Y:S05]  /*4350*/  BRA.DIV UR4, `(.L_x_81) ;  /* 0x0000005a042c7947 */ /* 0x000fea000b800000 */
[----:B------:R-:W-:-:S13]  /*4360*/  ELECT P6, URZ, PT ;  /* 0x0000000000ff782f */ /* 0x000fda00038c0000 */
.L_x_200:
[----:B------:R-:W-:Y:S05]  /*4370*/  @!P6 BRA `(.L_x_80) ;  /* 0x00000000005ce947 */ /* 0x000fea0003800000 */
[----:B--2---:R-:W2:Y:S02]  /*4380*/  LDS R4, [UR5+0x10] ;  /* 0x00001005ff047984 */ /* 0x004ea40008000800 */
[----:B--2---:R-:W-:-:S04]  /*4390*/  SHF.L.U32 R4, R4, 0x1f, RZ ;  /* 0x0000001f04047819 */ /* 0x004fc800000006ff */
[----:B------:R-:W2:Y:S02]  /*43a0*/  SYNCS.PHASECHK.TRANS64.TRYWAIT P0, [UR5+0x8], R4 ;  /* 0x00000804ff0075a7 */ /* 0x000ea40008001105 */
[----:B--2---:R-:W-:Y:S05]  /*43b0*/  @P0 BRA `(.L_x_82) ;  /* 0x0000000000080947 */ /* 0x004fea0003800000 */
[----:B------:R-:W2:Y:S02]  /*43c0*/  SYNCS.PHASECHK.TRANS64.TRYWAIT P0, [UR5+0x8], R4 ;  /* 0x00000804ff0075a7 */ /* 0x000ea40008001105 */
[----:B--2---:R-:W-:Y:S05]  /*43d0*/  @!P0 BRA `(.L_x_83) ;  /* 0x00000058002c8947 */ /* 0x004fea0003800000 */
.L_x_82:
[----:B------:R-:W3:Y:S01]  /*43e0*/  LDS R6, [UR6+0x220] ;  /* 0x00022006ff067984 */ /* 0x000ee20008000800 */
[----:B--2---:R-:W-:Y:S02]  /*43f0*/  HFMA2 R3, -RZ, RZ, 0, 5.9604644775390625e-08 ;  /* 0x00000001ff037431 */ /* 0x004fe400000001ff */
[----:B------:R-:W-:Y:S01]  /*4400*/  IMAD.MOV.U32 R4, RZ, RZ, 0xffff ;  /* 0x0000ffffff047424 */ /* 0x000fe200078e00ff */
[----:B------:R-:W-:Y:S01]  /*4410*/  UPRMT UR4, UR30, 0x654, UR7 ;  /* 0x000006541e047896 */ /* 0x000fe20008000007 */
[----:B---3--:R-:W-:-:S03]  /*4420*/  IMAD.SHL.U32 R5, R6, 0x20, RZ ;  /* 0x0000002006057824 */ /* 0x008fc600078e00ff */
[-C--:B------:R-:W-:Y:S02]  /*4430*/  SHF.L.U32 R4, R4, R6.reuse, RZ ;  /* 0x0000000604047219 */ /* 0x080fe400000006ff */
[----:B------:R-:W-:Y:S01]  /*4440*/  SHF.L.U32 R6, R3, R6, RZ ;  /* 0x0000000603067219 */ /* 0x000fe200000006ff */
[----:B------:R3:W-:Y:S04]  /*4450*/  STS [UR6+0x220], R5 ;  /* 0x00022005ff007988 */ /* 0x0007e80008000806 */
[----:B------:R3:W-:Y:S04]  /*4460*/  ATOMS.OR RZ, [UR5+0x14], R4 ;  /* 0x00001404ffff798c */ /* 0x0007e8000b000005 */
[----:B------:R3:W-:Y:S01]  /*4470*/  ATOMS.OR RZ, [UR5+0x18], R6 ;  /* 0x00001806ffff798c */ /* 0x0007e2000b000005 */
[----:B------:R-:W-:Y:S03]  /*4480*/  SYNCS.ARRIVE.TRANS64.RED.A1T0 RZ, [UR4], RZ ;  /* 0x000000ffffff79a7 */ /* 0x000fe60008100404 */
[----:B------:R3:W-:Y:S01]  /*4490*/  ATOMS.XOR RZ, [UR5+0x10], R3 ;  /* 0x00001003ffff798c */ /* 0x0007e2000b800005 */
[----:B------:R-:W-:Y:S05]  /*44a0*/  BRA `(.L_x_80) ;  /* 0x0000000000107947 */ /* 0x000fea0003800000 */
.L_x_73:
[----:B------:R-:W-:Y:S02]  /*44b0*/  MOV R3, 0xffffffff ;  /* 0xffffffff00037802 */ /* 0x000fe40000000f00 */
[----:B------:R-:W-:-:S03]  /*44c0*/  MOV R4, 0x44f0 ;  /* 0x000044f000047802 */ /* 0x000fc60000000f00 */
[----:B------:R2:W-:Y:S04]  /*44d0*/  STS [UR6+0x220], R3 ;  /* 0x00022003ff007988 */ /* 0x0005e80008000806 */
[----:B-12--5:R-:W-:Y:S05]  /*44e0*/  CALL.REL.NOINC `($__internal_1_$__cuda_sm10x_tcgen05_guardrail_trap_phase_invalid_during_alloc) ;  /* 0x0000005c00507944 */ /* 0x026fea0003c00000 */
.L_x_80:
[----:B------:R-:W-:Y:S05]  /*44f0*/  WARPSYNC.ALL ;  /* 0x0000000000007948 */ /* 0x000fea0003800000 */
[----:B------:R-:W4:Y:S01]  /*4500*/  S2UR UR17, SR_CgaCtaId ;  /* 0x00000000001179c3 */ /* 0x000f220000008800 */
[----:B------:R-:W-:Y:S01]  /*4510*/  UMOV UR4, 0x400 ;  /* 0x0000040000047882 */ /* 0x000fe20000000000 */
[----:B------:R-:W-:-:S06]  /*4520*/  NOP ;  /* 0x0000000000007918 */ /* 0x000fcc0000000000 */
[----:B------:R-:W-:Y:S06]  /*4530*/  BAR.ARV 0x6, 0xa0 ;  /* 0x0182800000007b1d */ /* 0x000fec0000002000 */
[----:B------:R-:W1:Y:S01]  /*4540*/  LDCU.64 UR6, c[0x0][0x388] ;  /* 0x00007100ff0677ac */ /* 0x000e620008000a00 */
[----:B------:R-:W-:Y:S01]  /*4550*/  LOP3.LUT R2, R2, 0xffff, RZ, 0xc0, !PT ;  /* 0x0000ffff02027812 */ /* 0x000fe200078ec0ff */
[----:B--2---:R-:W-:Y:S01]  /*4560*/  IMAD.MOV.U32 R8, RZ, RZ, 0x1 ;  /* 0x00000001ff087424 */ /* 0x004fe200078e00ff */
[----:B------:R-:W-:Y:S01]  /*4570*/  LOP3.LUT R0, R0, 0xffff, RZ, 0xc0, !PT ;  /* 0x0000ffff00007812 */ /* 0x000fe200078ec0ff */
[----:B------:R-:W-:Y:S01]  /*4580*/  UMOV UR21, URZ ;  /* 0x000000ff00157c82 */ /* 0x000fe20008000000 */
[----:B------:R-:W-:Y:S01]  /*4590*/  R2UR UR18, R2 ;  /* 0x00000000021272ca */ /* 0x000fe200000e0000 */
[----:B------:R-:W-:Y:S01]  /*45a0*/  IMAD.MOV.U32 R2, RZ, RZ, RZ ;  /* 0x000000ffff027224 */ /* 0x000fe200078e00ff */
[----:B------:R-:W-:Y:S01]  /*45b0*/  R2UR UR23, R0 ;  /* 0x00000000001772ca */ /* 0x000fe200000e0000 */
[----:B------:R-:W-:Y:S01]  /*45c0*/  IMAD.MOV.U32 R0, RZ, RZ, RZ ;  /* 0x000000ffff007224 */ /* 0x000fe200078e00ff */
[----:B------:R-:W-:-:S02]  /*45d0*/  UISETP.NE.AND UP3, UPT, UR31, URZ, UPT ;  /* 0x000000ff1f00728c */ /* 0x000fc4000bf65270 */
[----:B----4-:R-:W-:Y:S01]  /*45e0*/  ULEA UR17, UR17, UR4, 0x18 ;  /* 0x0000000411117291 */ /* 0x010fe2000f8ec0ff */
[----:B------:R-:W-:Y:S01]  /*45f0*/  UMOV UR16, URZ ;  /* 0x000000ff00107c82 */ /* 0x000fe20008000000 */
[----:B------:R-:W-:Y:S02]  /*4600*/  UMOV UR26, 0x0 ;  /* 0x00000000001a7882 */ /* 0x000fe40000000000 */
[----:B------:R-:W-:Y:S01]  /*4610*/  UIADD3 UR29, UPT, UPT, UR17, 0x1d8, URZ ;  /* 0x000001d8111d7890 */ /* 0x000fe2000fffe0ff */
[----:B------:R-:W-:Y:S01]  /*4620*/  UMOV UR27, 0x8200010 ;  /* 0x08200010001b7882 */ /* 0x000fe20000000000 */
[----:B-1----:R-:W-:-:S03]  /*4630*/  UIADD3 UR4, UPT, UPT, UR6, 0x3f, URZ ;  /* 0x0000003f06047890 */ /* 0x002fc6000fffe0ff */
[----:B---3--:R-:W1:Y:S01]  /*4640*/  LDS R3, [UR17+0x220] ;  /* 0x00022011ff037984 */ /* 0x008e620008000800 */
[----:B------:R-:W2:Y:S01]  /*4650*/  LDCU UR6, c[0x0][0x390] ;  /* 0x00007200ff0677ac */ /* 0x000ea20008000800 */
[----:B------:R-:W-:Y:S02]  /*4660*/  USHF.R.S32.HI UR5, URZ, 0x1f, UR4 ;  /* 0x0000001fff057899 */ /* 0x000fe40008011404 */
[----:B------:R-:W-:Y:S02]  /*4670*/  UPRMT UR29, URZ, 0x654, UR29 ;  /* 0x00000654ff1d7896 */ /* 0x000fe4000800001d */
[----:B------:R-:W-:Y:S02]  /*4680*/  ULEA.HI UR4, UR5, UR4, URZ, 0x6 ;  /* 0x0000000405047291 */ /* 0x000fe4000f8f30ff */
[----:B------:R-:W-:Y:S02]  /*4690*/  UIADD3 UR5, UPT, UPT, UR17, 0x4400, URZ ;  /* 0x0000440011057890 */ /* 0x000fe4000fffe0ff */
[----:B------:R-:W-:-:S02]  /*46a0*/  USHF.R.S32.HI UR4, URZ, 0x6, UR4 ;  /* 0x00000006ff047899 */ /* 0x000fc40008011404 */
[----:B------:R-:W-:Y:S02]  /*46b0*/  USHF.R.U32.HI UR5, URZ, 0x4, UR5 ;  /* 0x00000004ff057899 */ /* 0x000fe40008011605 */
[----:B------:R-:W-:Y:S02]  /*46c0*/  UIMAD UR7, UR4, UR7, URZ ;  /* 0x00000007040772a4 */ /* 0x000fe4000f8e02ff */
[----:B------:R-:W-:Y:S02]  /*46d0*/  UIADD3 UR4, UPT, UPT, UR17, 0x1e400, URZ ;  /* 0x0001e40011047890 */ /* 0x000fe4000fffe0ff */
[----:B------:R-:W-:Y:S02]  /*46e0*/  ULOP3.LUT UR5, UR5, 0x3fff, URZ, 0xc0, !UPT ;  /* 0x00003fff05057892 */ /* 0x000fe4000f8ec0ff */
[----:B------:R-:W-:Y:S02]  /*46f0*/  USHF.R.U32.HI UR4, URZ, 0x4, UR4 ;  /* 0x00000004ff047899 */ /* 0x000fe40008011604 */
[----:B------:R-:W-:-:S02]  /*4700*/  ULOP3.LUT UR19, UR5, 0x10000, URZ, 0xfc, !UPT ;  /* 0x0001000005137892 */ /* 0x000fc4000f8efcff */
[----:B------:R-:W-:Y:S02]  /*4710*/  ULOP3.LUT UR20, UR4, 0x3fff, URZ, 0xc0, !UPT ;  /* 0x00003fff04147892 */ /* 0x000fe4000f8ec0ff */
[----:B--2---:R-:W-:Y:S02]  /*4720*/  UIMAD UR4, UR7, UR6, URZ ;  /* 0x00000006070472a4 */ /* 0x004fe4000f8e02ff */
[----:B------:R-:W-:Y:S02]  /*4730*/  ULOP3.LUT UR20, UR20, 0x10000, URZ, 0xfc, !UPT ;  /* 0x0001000014147892 */ /* 0x000fe4000f8efcff */
[----:B------:R-:W-:Y:S02]  /*4740*/  UIADD3 UR28, UPT, UPT, UR4, -0x1, URZ ;  /* 0xffffffff041c7890 */ /* 0x000fe4000fffe0ff */
[----:B------:R-:W-:Y:S01]  /*4750*/  UISETP.GE.AND UP4, UPT, UR4, 0x1, UPT ;  /* 0x000000010400788c */ /* 0x000fe2000bf86270 */
[----:B------:R-:W-:Y:S01]  /*4760*/  UMOV UR24, 0x0 ;  /* 0x0000000000187882 */ /* 0x000fe20000000000 */
[----:B------:R-:W-:Y:S01]  /*4770*/  UMOV UR25, 0x8200010 ;  /* 0x0820001000197882 */ /* 0x000fe20000000000 */
[C---:B-1----:R-:W-:Y:S01]  /*4780*/  VIADD R5, R3.reuse, 0x40 ;  /* 0x0000004003057836 */ /* 0x042fe20000000000 */
[----:B------:R-:W-:-:S04]  /*4790*/  LOP3.LUT R4, R3, 0xffff, RZ, 0xc0, !PT ;  /* 0x0000ffff03047812 */ /* 0x000fc800078ec0ff */
[----:B------:R-:W-:-:S05]  /*47a0*/  LOP3.LUT R5, R5, 0xffff, RZ, 0xc0, !PT ;  /* 0x0000ffff05057812 */ /* 0x000fca00078ec0ff */
[----:B------:R1:W-:Y:S02]  /*47b0*/  STL.64 [R1], R4 ;  /* 0x0000000401007387 */ /* 0x0003e40000100a00 */
.L_x_92:
[----:B-1----:R-:W-:-:S04]  /*47c0*/  SHF.L.U32 R5, R2, 0x1f, RZ ;  /* 0x0000001f02057819 */ /* 0x002fc800000006ff */
[----:B------:R-:W1:Y:S02]  /*47d0*/  SYNCS.PHASECHK.TRANS64.TRYWAIT P0, [UR17+0x1d0], R5 ;  /* 0x0001d005ff0075a7 */ /* 0x000e640008001111 */
[----:B-1-34-:R-:W-:Y:S05]  /*47e0*/  @!P0 BRA `(.L_x_84) ;  /* 0x0000005400408947 */ /* 0x01afea0003800000 */
.L_x_202:
[----:B-1----:R-:W1:Y:S01]  /*47f0*/  LDS.128 R4, [UR17+0x210] ;  /* 0x00021011ff047984 */ /* 0x002e620008000c00 */
[----:B------:R-:W-:Y:S01]  /*4800*/  ULEA UR22, UR21, UR17, 0x3 ;  /* 0x0000001115167291 */ /* 0x000fe2000f8e18ff */
[----:B------:R-:W-:Y:S01]  /*4810*/  @!PT LDS RZ, [RZ] ;  /* 0x00000000fffff984 */ /* 0x000fe20000000800 */
[----:B------:R-:W-:Y:S01]  /*4820*/  @!PT LDS RZ, [RZ] ;  /* 0x00000000fffff984 */ /* 0x000fe20000000800 */
[----:B------:R-:W-:Y:S01]  /*4830*/  @!PT LDS RZ, [RZ] ;  /* 0x00000000fffff984 */ /* 0x000fe20000000800 */
[----:B------:R-:W-:Y:S01]  /*4840*/  @!PT LDS RZ, [RZ] ;  /* 0x00000000fffff984 */ /* 0x000fe20000000800 */
[----:B------:R2:W-:Y:S06]  /*4850*/  MEMBAR.ALL.CTA ;  /* 0x0000000000007992 */ /* 0x0005ec0000008000 */
[----:B--2---:R-:W2:Y:S02]  /*4860*/  FENCE.VIEW.ASYNC.S ;  /* 0x00000000000073c6 */ /* 0x004ea40000000000 */
[----:B--2---:R-:W-:Y:S01]  /*4870*/  SYNCS.ARRIVE.TRANS64.RED.A1T0 RZ, [UR29], RZ ;  /* 0x000000ffffff79a7 */ /* 0x004fe2000810041d */
[----:B-1----:R-:W-:Y:S01]  /*4880*/  LOP3.LUT P2, RZ, R6, 0x1, RZ, 0xc0, !PT ;  /* 0x0000000106ff7812 */ /* 0x002fe2000784c0ff */
[----:B------:R-:W-:-:S12]  /*4890*/  BRA.U UP3, `(.L_x_85) ;  /* 0x00000001030c7547 */ /* 0x000fd8000b800000 */
[----:B------:R-:W-:-:S04]  /*48a0*/  SHF.L.U32 R5, R8, 0x1f, RZ ;  /* 0x0000001f08057819 */ /* 0x000fc800000006ff */
[----:B------:R-:W1:Y:S02]  /*48b0*/  SYNCS.PHASECHK.TRANS64.TRYWAIT P0, [UR22+0x1f0], R5 ;  /* 0x0001f005ff0075a7 */ /* 0x000e640008001116 */
[----:B-1----:R-:W-:Y:S05]  /*48c0*/  @!P0 BRA `(.L_x_86) ;  /* 0x0000005400208947 */ /* 0x002fea0003800000 */
.L_x_85:
[----:B------:R-:W-:Y:S05]  /*48d0*/  BRA.U UP3, `(.L_x_87) ;  /* 0x0000000103d47547 */ /* 0x000fea000b800000 */
[----:B------:R-:W-:Y:S05]  /*48e0*/  BRA.U !UP4, `(.L_x_88) ;  /* 0x000000010cc47547 */ /* 0x000fea000b800000 */
[----:B------:R-:W-:Y:S01]  /*48f0*/  ULEA UR4, UR21, UR43, 0x2 ;  /* 0x0000002b15047291 */ /* 0x000fe2000f8e10ff */
[----:B-1----:R-:W-:-:S08]  /*4900*/  SHF.L.U32 R4, R0, 0x1f, RZ ;  /* 0x0000001f00047819 */ /* 0x002fd000000006ff */
[----:B------:R-:W5:Y:S01]  /*4910*/  LDL R5, [UR4] ;  /* 0x00000004ff057983 */ /* 0x000f620008100800 */
[----:B------:R-:W-:Y:S02]  /*4920*/  ULEA UR4, UR16, UR17, 0x3 ;  /* 0x0000001110047291 */ /* 0x000fe4000f8e18ff */
[----:B------:R-:W-:Y:S01]  /*4930*/  UPLOP3.LUT UP2, UPT, UPT, UPT, UPT, 0x40, 0x4 ;  /* 0x000000000004789c */ /* 0x000fe20003f4e870 */
[----:B------:R-:W-:Y:S01]  /*4940*/  UMOV UR15, UR28 ;  /* 0x0000001c000f7c82 */ /* 0x000fe20008000000 */
[----:B------:R-:W-:-:S05]  /*4950*/  UMOV UR5, UR16 ;  /* 0x0000001000057c82 */ /* 0x000fca0008000000 */
[----:B------:R1:W2:Y:S04]  /*4960*/  SYNCS.PHASECHK.TRANS64.TRYWAIT P1, [UR4], R4 ;  /* 0x00000004ff0075a7 */ /* 0x0002a80008021104 */
.L_x_91:
[----:B---3--:R-:W-:Y:S01]  /*4970*/  ULEA UR10, UR5, UR17, 0x3 ;  /* 0x00000011050a7291 */ /* 0x008fe2000f8e18ff */
[----:B--2-4-:R-:W-:Y:S11]  /*4980*/  @P1 BRA `(.L_x_89) ;  /* 0x00000000000c1947 */ /* 0x014ff60003800000 */
[----:B------:R-:W-:Y:S04]  /*4990*/  SHF.L.U32 R7, R0, 0x1f, RZ ;  /* 0x0000001f00077819 */ /* 0x000fe800000006ff */
[----:B------:R-:W2:Y:S02]  /*49a0*/  SYNCS.PHASECHK.TRANS64.TRYWAIT P0, [UR10], R7 ;  /* 0x00000007ff0075a7 */ /* 0x000ea4000800110a */
[----:B--2---:R-:W-:Y:S05]  /*49b0*/  @!P0 BRA `(.L_x_90) ;  /* 0x0000005000fc8947 */ /* 0x004fea0003800000 */
.L_x_89:
[----:B------:R-:W-:Y:S01]  /*49c0*/  UISETP.NE.AND UP0, UPT, UR15, URZ, UPT ;  /* 0x000000ff0f00728c */ /* 0x000fe2000bf05270 */
[----:B------:R-:W-:Y:S01]  /*49d0*/  PLOP3.LUT P1, PT, PT, PT, PT, 0x80, 0x8 ;  /* 0x000000000008781c */ /* 0x000fe20003f2f070 */
[----:B------:R-:W-:Y:S02]  /*49e0*/  UIADD3 UR4, UPT, UPT, UR5, 0x1, URZ ;  /* 0x0000000105047890 */ /* 0x000fe4000fffe0ff */
[----:B------:R-:W-:Y:S02]  /*49f0*/  ULEA UR8, UR5, UR20, 0x8 ;  /* 0x0000001405087291 */ /* 0x000fe4000f8e40ff */
[----:B------:R-:W-:Y:S01]  /*4a00*/  UISETP.NE.AND UP1, UPT, UR4, 0x1a, UPT ;  /* 0x0000001a0400788c */ /* 0x000fe2000bf25270 */
[----:B------:R-:W-:Y:S01]  /*4a10*/  PLOP3.LUT P0, PT, PT, PT, UP0, 0x80, 0x8 ;  /* 0x000000000008781c */ /* 0x000fe20003f0f008 */
[----:B------:R-:W-:Y:S02]  /*4a20*/  UIADD3 UR12, UPT, UPT, UR8, 0x2, URZ ;  /* 0x00000002080c7890 */ /* 0x000fe4000fffe0ff */
[----:B------:R-:W-:Y:S02]  /*4a30*/  USEL UR6, URZ, 0x1, UP1 ;  /* 0x00000001ff067887 */ /* 0x000fe40008800000 */
[----:B------:R-:W-:Y:S02]  /*4a40*/  USEL UR16, UR4, URZ, UP1 ;  /* 0x000000ff04107287 */ /* 0x000fe40008800000 */
[----:B------:R-:W-:Y:S02]  /*4a50*/  UIADD3 UR10, UPT, UPT, UR10, 0xd0, URZ ;  /* 0x000000d00a0a7890 */ /* 0x000fe4000fffe0ff */
[----:B------:R-:W-:Y:S01]  /*4a60*/  @UP0 ULEA UR4, UR16, UR17, 0x3 ;  /* 0x0000001110040291 */ /* 0x000fe2000f8e18ff */
[----:B------:R-:W-:Y:S01]  /*4a70*/  LOP3.LUT R0, R0, UR6, RZ, 0x3c, !PT ;  /* 0x0000000600007c12 */ /* 0x000fe2000f8e3cff */
[----:B------:R-:W-:Y:S01]  /*4a80*/  UMOV UR9, 0x80004020 ;  /* 0x8000402000097882 */ /* 0x000fe20000000000 */
[----:B------:R-:W-:Y:S01]  /*4a90*/  UMOV UR13, 0x80004020 ;  /* 0x80004020000d7882 */ /* 0x000fe20000000000 */
[----:B------:R-:W-:Y:S01]  /*4aa0*/  UMOV UR7, 0x80004020 ;  /* 0x8000402000077882 */ /* 0x000fe20000000000 */
[----:B-1----:R-:W-:Y:S04]  /*4ab0*/  @P0 SHF.L.U32 R4, R0, 0x1f, RZ ;  /* 0x0000001f00040819 */ /* 0x002fe800000006ff */
[----:B------:R3:W4:Y:S01]  /*4ac0*/  @P0 SYNCS.PHASECHK.TRANS64.TRYWAIT P1, [UR4], R4 ;  /* 0x00000004ff0005a7 */ /* 0x0007220008021104 */
[----:B------:R-:W-:Y:S11]  /*4ad0*/  ELECT P0, URZ, PT ;  /* 0x0000000000ff782f */ /* 0x000ff60003800000 */
[----:B------:R-:W-:Y:S02]  /*4ae0*/  @!UPT UIADD3 URZ, UPT, UPT, URZ, URZ, URZ ;  /* 0x000000fffffff290 */ /* 0x000fe4000fffe0ff */
[C---:B-----5:R-:W-:Y:S01]  /*4af0*/  @P0 R2UR.BROADCAST UR14, R5.reuse ;  /* 0x00000000050e02ca */ /* 0x060fe200008e0000 */
[----:B------:R-:W-:Y:S01]  /*4b00*/  ULEA UR4, UR5, UR19, 0x8 ;  /* 0x0000001305047291 */ /* 0x000fe2000f8e40ff */
[----:B------:R-:W-:Y:S11]  /*4b10*/  ELECT P0, URZ, PT ;  /* 0x0000000000ff782f */ /* 0x000ff60003800000 */
[----:B------:R-:W-:Y:S02]  /*4b20*/  @!UPT UIADD3 URZ, UPT, UPT, URZ, URZ, URZ ;  /* 0x000000fffffff290 */ /* 0x000fe4000fffe0ff */
[----:B------:R-:W-:Y:S01]  /*4b30*/  @P0 R2UR.BROADCAST UR11, R5 ;  /* 0x00000000050b02ca */ /* 0x000fe200008e0000 */
[----:B------:R-:W-:Y:S01]  /*4b40*/  UIADD3 UR6, UPT, UPT, UR4, 0x2, URZ ;  /* 0x0000000204067890 */ /* 0x000fe2000fffe0ff */
[----:B------:R-:W-:Y:S02]  /*4b50*/  UMOV UR5, 0x80004020 ;  /* 0x8000402000057882 */ /* 0x000fe40000000000 */
[----:B------:R1:W-:Y:S01]  /*4b60*/  UTCQMMA.2CTA gdesc[UR4], gdesc[UR8], tmem[UR14], tmem[UR26], idesc[UR27], UP2 ;  /* 0x00ff1a08040075ea */ /* 0x0003e2000920030e */
[----:B------:R-:W-:Y:S08]  /*4b70*/  UPLOP3.LUT UP2, UPT, UPT, UPT, UPT, 0x80, 0x8 ;  /* 0x000000000008789c */ /* 0x000ff00003f4f070 */
[----:B------:R3:W-:Y:S01]  /*4b80*/  UTCQMMA.2CTA gdesc[UR6], gdesc[UR12], tmem[UR11], tmem[UR24], idesc[UR25], UPT ;  /* 0x00ff180c060075ea */ /* 0x0007e2000ba0030b */
[----:B------:R3:W-:Y:S01]  /*4b90*/  UTCBAR.2CTA.MULTICAST [UR10], URZ, UR18 ;  /* 0x000000ff0a0073e9 */ /* 0x0007e20008200812 */
[----:B-1----:R-:W-:Y:S02]  /*4ba0*/  UIADD3 UR4, UPT, UPT, UR15, 0x1, URZ ;  /* 0x000000010f047890 */ /* 0x002fe4000fffe0ff */
[----:B------:R-:W-:Y:S02]  /*4bb0*/  UIADD3 UR8, UPT, UPT, UR15, -0x1, URZ ;  /* 0xffffffff0f087890 */ /* 0x000fe4000fffe0ff */
[----:B------:R-:W-:Y:S01]  /*4bc0*/  UISETP.GT.U32.AND UP0, UPT, UR4, 0x1, UPT ;  /* 0x000000010400788c */ /* 0x000fe2000bf04070 */
[----:B------:R-:W-:Y:S04]  /*4bd0*/  UMOV UR5, UR16 ;  /* 0x0000001000057c82 */ /* 0x000fe80008000000 */
[----:B------:R-:W-:Y:S04]  /*4be0*/  UMOV UR15, UR8 ;  /* 0x00000008000f7c82 */ /* 0x000fe80008000000 */
[----:B------:R-:W-:Y:S05]  /*4bf0*/  BRA.U UP0, `(.L_x_91) ;  /* 0xfffffffd005c7547 */ /* 0x000fea000b83ffff */
.L_x_88:
[----:B------:R-:W-:-:S09]  /*4c00*/  UIADD3 UR4, UPT, UPT, UR22, 0x1e0, URZ ;  /* 0x000001e016047890 */ /* 0x000fd2000fffe0ff */
[----:B------:R2:W-:Y:S01]  /*4c10*/  UTCBAR.2CTA.MULTICAST [UR4], URZ, UR23 ;  /* 0x000000ff040073e9 */ /* 0x0005e20008200817 */
[----:B------:R-:W-:Y:S02]  /*4c20*/  NOP ;  /* 0x0000000000007918 */ /* 0x000fe40000000000 */
.L_x_87:
[----:B--2---:R-:W-:Y:S01]  /*4c30*/  UIADD3 UR4, UPT, UPT, UR21, 0x1, URZ ;  /* 0x0000000115047890 */ /* 0x004fe2000fffe0ff */
[----:B------:R-:W-:-:S03]  /*4c40*/  LOP3.LUT R2, R2, 0x1, RZ, 0x3c, !PT ;  /* 0x0000000102027812 */ /* 0x000fc600078e3cff */
[----:B------:R-:W-:-:S04]  /*4c50*/  UISETP.NE.AND UP0, UPT, UR4, 0x2, UPT ;  /* 0x000000020400788c */ /* 0x000fc8000bf05270 */
[----:B------:R-:W-:Y:S02]  /*4c60*/  USEL UR5, URZ, 0x1, UP0 ;  /* 0x00000001ff057887 */ /* 0x000fe40008000000 */
[----:B------:R-:W-:-:S04]  /*4c70*/  USEL UR21, UR4, URZ, UP0 ;  /* 0x000000ff04157287 */ /* 0x000fc80008000000 */
[----:B------:R-:W-:Y:S01]  /*4c80*/  LOP3.LUT R8, R8, UR5, RZ, 0x3c, !PT ;  /* 0x0000000508087c12 */ /* 0x000fe2000f8e3cff */
[----:B------:R-:W-:Y:S07]  /*4c90*/  @P2 BRA `(.L_x_92) ;  /* 0xfffffff800c82947 */ /* 0x000fee000383ffff */
[----:B------:R-:W2:Y:S01]  /*4ca0*/  S2UR UR8, SR_CgaCtaId ;  /* 0x00000000000879c3 */ /* 0x000ea20000008800 */
[----:B------:R-:W-:Y:S01]  /*4cb0*/  ELECT P0, URZ, PT ;  /* 0x0000000000ff782f */ /* 0x000fe20003800000 */
[----:B------:R-:W-:Y:S01]  /*4cc0*/  HFMA2 R0, -RZ, RZ, 0, 5.9604644775390625e-08 ;  /* 0x00000001ff007431 */ /* 0x000fe200000001ff */
[----:B------:R-:W-:-:S05]  /*4cd0*/  UMOV UR4, 0x40 ;  /* 0x0000004000047882 */ /* 0x000fca0000000000 */
[----:B------:R-:W-:Y:S01]  /*4ce0*/  UVIRTCOUNT.DEALLOC.SMPOOL 0x80 ;  /* 0x000000800000784c */ /* 0x000fe20000000000 */
[----:B------:R-:W-:Y:S02]  /*4cf0*/  UISETP.NE.AND UP0, UPT, UR31, URZ, UPT ;  /* 0x000000ff1f00728c */ /* 0x000fe4000bf05270 */
[----:B--2---:R-:W-:-:S09]  /*4d00*/  ULEA UR8, UR8, UR4, 0x18 ;  /* 0x0000000408087291 */ /* 0x004fd2000f8ec0ff */
[----:B------:R2:W-:Y:S01]  /*4d10*/  @P0 STS.U8 [UR8+0x1c], R0 ;  /* 0x00001c00ff000988 */ /* 0x0005e20008000008 */
[----:B------:R-:W-:Y:S05]  /*4d20*/  BRA.U UP0, `(.L_x_93) ;  /* 0x0000000100587547 */ /* 0x000fea000b800000 */
[----:B------:R-:W-:Y:S01]  /*4d30*/  UIADD3 UR5, UPT, UPT, UR17, 0x1f0, URZ ;  /* 0x000001f011057890 */ /* 0x000fe2000fffe0ff */
[----:B-1----:R-:W-:-:S03]  /*4d40*/  SHF.L.U32 R5, R8, 0x1f, RZ ;  /* 0x0000001f08057819 */ /* 0x002fc600000006ff */
[----:B------:R-:W-:-:S09]  /*4d50*/  ULEA UR4, UR21, UR5, 0x3 ;  /* 0x0000000515047291 */ /* 0x000fd2000f8e18ff */
[----:B------:R-:W1:Y:S02]  /*4d60*/  SYNCS.PHASECHK.TRANS64.TRYWAIT P0, [UR4], R5 ;  /* 0x00000005ff0075a7 */ /* 0x000e640008001104 */
[----:B-1----:R-:W-:Y:S05]  /*4d70*/  @!P0 BRA `(.L_x_94) ;  /* 0x0000005000248947 */ /* 0x002fea0003800000 */
.L_x_206:
[----:B------:R-:W-:-:S04]  /*4d80*/  UIADD3 UR4, UPT, UPT, UR21, 0x1, URZ ;  /* 0x0000000115047890 */ /* 0x000fc8000fffe0ff */
[----:B------:R-:W-:-:S04]  /*4d90*/  UISETP.NE.AND UP1, UPT, UR4, 0x2, UPT ;  /* 0x000000020400788c */ /* 0x000fc8000bf25270 */
[----:B---3--:R-:W-:Y:S02]  /*4da0*/  USEL UR6, URZ, 0x1, UP1 ;  /* 0x00000001ff067887 */ /* 0x008fe40008800000 */
[----:B------:R-:W-:-:S04]  /*4db0*/  USEL UR4, UR4, URZ, UP1 ;  /* 0x000000ff04047287 */ /* 0x000fc80008800000 */
[----:B------:R-:W-:Y:S01]  /*4dc0*/  ULEA UR4, UR4, UR5, 0x3 ;  /* 0x0000000504047291 */ /* 0x000fe2000f8e18ff */
[----:B-1----:R-:W-:-:S04]  /*4dd0*/  LOP3.LUT R5, R8, UR6, RZ, 0x3c, !PT ;  /* 0x0000000608057c12 */ /* 0x002fc8000f8e3cff */
[----:B------:R-:W-:Y:S01]  /*4de0*/  SHF.L.U32 R5, R5, 0x1f, RZ ;  /* 0x0000001f05057819 */ /* 0x000fe200000006ff */
[----:B--2---:R-:W-:-:S04]  /*4df0*/  IMAD.U32 R0, RZ, RZ, UR4 ;  /* 0x00000004ff007e24 */ /* 0x004fc8000f8e00ff */
[----:B------:R1:W2:Y:S03]  /*4e00*/  SYNCS.PHASECHK.TRANS64.TRYWAIT P0, [R0+URZ], R5 ;  /* 0x00000005000075a7 */ /* 0x0002a600080011ff */
[----:B--2---:R-:W-:Y:S05]  /*4e10*/  @!P0 NANOSLEEP.SYNCS 0x989680 ;  /* 0x009896800000895d */ /* 0x004fea0003900000 */
[----:B------:R-:W2:Y:S02]  /*4e20*/  @!P0 SYNCS.PHASECHK.TRANS64 P0, [R0+URZ], R5 ;  /* 0x00000005000085a7 */ /* 0x000ea400080010ff */
[----:B--2---:R-:W-:Y:S05]  /*4e30*/  @P0 BRA `(.L_x_95) ;  /* 0x0000000000200947 */ /* 0x004fea0003800000 */
.L_x_96:
[----:B--2---:R2:W3:Y:S02]  /*4e40*/  SYNCS.PHASECHK.TRANS64.TRYWAIT P0, [R0+URZ], R5 ;  /* 0x00000005000075a7 */ /* 0x0044e400080011ff */
[----:B---3--:R-:W-:Y:S05]  /*4e50*/  @!P0 NANOSLEEP.SYNCS 0x989680 ;  /* 0x009896800000895d */ /* 0x008fea0003900000 */
[----:B------:R-:W3:Y:S02]  /*4e60*/  @!P0 SYNCS.PHASECHK.TRANS64 P0, [R0+URZ], R5 ;  /* 0x00000005000085a7 */ /* 0x000ee400080010ff */
[----:B---3--:R-:W-:Y:S05]  /*4e70*/  @!P0 BRA `(.L_x_96) ;  /* 0xfffffffc00f08947 */ /* 0x008fea000383ffff */
[----:B------:R-:W-:Y:S05]  /*4e80*/  BRA `(.L_x_95) ;  /* 0x00000000000c7947 */ /* 0x000fea0003800000 */
.L_x_93:
[----:B------:R-:W-:-:S04]  /*4e90*/  UIADD3 UR4, UPT, UPT, UR17, 0x200, URZ ;  /* 0x0000020011047890 */ /* 0x000fc8000fffe0ff */
[----:B------:R-:W-:-:S09]  /*4ea0*/  UPRMT UR4, UR30, 0x654, UR4 ;  /* 0x000006541e047896 */ /* 0x000fd20008000004 */
[----:B------:R-:W-:Y:S03]  /*4eb0*/  SYNCS.ARRIVE.TRANS64.RED.A1T0 RZ, [UR4], RZ ;  /* 0x000000ffffff79a7 */ /* 0x000fe60008100404 */
.L_x_95:
[----:B-12---:R-:W-:Y:S01]  /*4ec0*/  SHF.L.U32 R5, RZ, 0x1f, RZ ;  /* 0x0000001fff057819 */ /* 0x006fe200000006ff */
[----:B------:R-:W-:Y:S01]  /*4ed0*/  UIADD3 UR4, UPT, UPT, UR17, 0x200, URZ ;  /* 0x0000020011047890 */ /* 0x000fe2000fffe0ff */
[----:B------:R-:W-:Y:S02]  /*4ee0*/  PLOP3.LUT P0, PT, PT, PT, UP0, 0x80, 0x8 ;  /* 0x000000000008781c */ /* 0x000fe40003f0f008 */
[----:B----4-:R-:W1:Y:S02]  /*4ef0*/  SYNCS.PHASECHK.TRANS64.TRYWAIT P1, [UR17+0x200], R5 ;  /* 0x00020005ff0075a7 */ /* 0x010e640008021111 */
[----:B-1----:R-:W-:Y:S09]  /*4f00*/  @!P1 BRA `(.L_x_97) ;  /* 0x0000004c00d89947 */ /* 0x002ff20003800000 */
.L_x_208:
[----:B------:R-:W-:Y:S01]  /*4f10*/  @!UP0 UPRMT UR4, UR30, 0x654, UR4 ;  /* 0x000006541e048896 */ /* 0x000fe20008000004 */
[----:B------:R-:W-:Y:S01]  /*4f20*/  LOP3.LUT R2, R3, 0xffff, RZ, 0xc0, !PT ;  /* 0x0000ffff03027812 */ /* 0x000fe200078ec0ff */
[----:B------:R-:W-:Y:S02]  /*4f30*/  IMAD.MOV.U32 R3, RZ, RZ, 0xffff ;  /* 0x0000ffffff037424 */ /* 0x000fe400078e00ff */
[----:B-1----:R-:W-:Y:S01]  /*4f40*/  IMAD.MOV.U32 R5, RZ, RZ, 0x1 ;  /* 0x00000001ff057424 */ /* 0x002fe200078e00ff */
[----:B------:R-:W-:-:S04]  /*4f50*/  SHF.R.U32.HI R2, RZ, 0x5, R2 ;  /* 0x00000005ff027819 */ /* 0x000fc80000011602 */
[----:B------:R-:W-:Y:S01]  /*4f60*/  @!P0 SYNCS.ARRIVE.TRANS64.RED.A1T0 RZ, [UR4], RZ ;  /* 0x000000ffffff89a7 */ /* 0x000fe20008100404 */
[----:B------:R-:W-:Y:S01]  /*4f70*/  NOP ;  /* 0x0000000000007918 */ /* 0x000fe20000000000 */
[----:B------:R-:W1:Y:S01]  /*4f80*/  LDS R0, [UR8+0x14] ;  /* 0x00001408ff007984 */ /* 0x000e620008000800 */
[-C--:B------:R-:W-:Y:S02]  /*4f90*/  SHF.L.U32 R3, R3, R2.reuse, RZ ;  /* 0x0000000203037219 */ /* 0x080fe400000006ff */
[----:B------:R-:W-:Y:S02]  /*4fa0*/  SHF.L.U32 R5, R5, R2, RZ ;  /* 0x0000000205057219 */ /* 0x000fe400000006ff */
[----:B-1----:R-:W-:-:S04]  /*4fb0*/  LOP3.LUT R0, R0, R3, RZ, 0xc0, !PT ;  /* 0x0000000300007212 */ /* 0x002fc800078ec0ff */
[----:B------:R-:W-:-:S13]  /*4fc0*/  ISETP.NE.AND P0, PT, R0, R3, PT ;  /* 0x000000030000720c */ /* 0x000fda0003f05270 */
[----:B------:R-:W-:Y:S05]  /*4fd0*/  @P0 BRA `(.L_x_98) ;  /* 0x00000000005c0947 */ /* 0x000fea0003800000 */
[----:B------:R-:W1:Y:S02]  /*4fe0*/  LDS R0, [UR8+0x18] ;  /* 0x00001808ff007984 */ /* 0x000e640008000800 */
[----:B-1----:R-:W-:-:S04]  /*4ff0*/  LOP3.LUT R0, R0, R5, RZ, 0xc0, !PT ;  /* 0x0000000500007212 */ /* 0x002fc800078ec0ff */
[----:B------:R-:W-:-:S13]  /*5000*/  ISETP.NE.AND P0, PT, R0, R5, PT ;  /* 0x000000050000720c */ /* 0x000fda0003f05270 */
[----:B------:R-:W-:Y:S05]  /*5010*/  @P0 BRA `(.L_x_99) ;  /* 0x0000000000400947 */ /* 0x000fea0003800000 */
[----:B------:R-:W-:Y:S01]  /*5020*/  R2UR UR4, R3 ;  /* 0x00000000030472ca */ /* 0x000fe200000e0000 */
[----:B------:R-:W1:Y:S01]  /*5030*/  S2R R2, SR_LANEID ;  /* 0x0000000000027919 */ /* 0x000e620000000000 */
[----:B------:R-:W-:-:S04]  /*5040*/  LOP3.LUT R5, RZ, R5, RZ, 0x33, !PT ;  /* 0x00000005ff057212 */ /* 0x000fc800078e33ff */
[----:B---3--:R-:W2:Y:S07]  /*5050*/  REDUX UR6, R5 ;  /* 0x00000000050673c4 */ /* 0x008eae0000000000 */
[----:B------:R-:W-:-:S03]  /*5060*/  ULOP3.LUT UR5, URZ, UR4, URZ, 0x33, !UPT ;  /* 0x00000004ff057292 */ /* 0x000fc6000f8e33ff */
[----:B------:R-:W-:Y:S02]  /*5070*/  VOTEU.ANY UR4, UPT, PT ;  /* 0x0000000000047886 */ /* 0x000fe400038e0100 */
[----:B------:R-:W-:Y:S01]  /*5080*/  UFLO.U32 UR4, UR4 ;  /* 0x00000004000472bd */ /* 0x000fe200080e0000 */
[----:B------:R-:W-:-:S04]  /*5090*/  IMAD.U32 R0, RZ, RZ, UR5 ;  /* 0x00000005ff007e24 */ /* 0x000fc8000f8e00ff */
[----:B------:R-:W3:Y:S02]  /*50a0*/  REDUX UR7, R0 ;  /* 0x00000000000773c4 */ /* 0x000ee40000000000 */
[----:B------:R4:W-:Y:S01]  /*50b0*/  UTCATOMSWS.AND URZ, UR5 ;  /* 0x0000000500ff79e3 */ /* 0x0009e20008000000 */
[----:B-1----:R-:W-:Y:S01]  /*50c0*/  ISETP.EQ.U32.AND P0, PT, R2, UR4, PT ;  /* 0x0000000402007c0c */ /* 0x002fe2000bf02070 */
[----:B--2---:R-:W-:Y:S02]  /*50d0*/  IMAD.U32 R2, RZ, RZ, UR6 ;  /* 0x00000006ff027e24 */ /* 0x004fe4000f8e00ff */
[----:B---3--:R-:W-:-:S10]  /*50e0*/  IMAD.U32 R3, RZ, RZ, UR7 ;  /* 0x00000007ff037e24 */ /* 0x008fd4000f8e00ff */
[----:B------:R4:W-:Y:S04]  /*50f0*/  @P0 ATOMS.AND RZ, [UR8+0x14], R3 ;  /* 0x00001403ffff098c */ /* 0x0009e8000a800008 */
[----:B------:R4:W-:Y:S01]  /*5100*/  @P0 ATOMS.AND RZ, [UR8+0x18], R2 ;  /* 0x00001802ffff098c */ /* 0x0009e2000a800008 */
[----:B------:R-:W-:Y:S05]  /*5110*/  BRA `(.L_x_100) ;  /* 0x0000000000147947 */ /* 0x000fea0003800000 */
.L_x_99:
[----:B------:R-:W-:Y:S02]  /*5120*/  MOV R2, 0x5140 ;  /* 0x0000514000027802 */ /* 0x000fe40000000f00 */
[----:B---3-5:R-:W-:Y:S05]  /*5130*/  CALL.REL.NOINC `($__internal_0_$__cuda_sm10x_tcgen05_guardrail_trap_col_being_dealloced_not_returned_by_alloc) ;  /* 0x0000005000307944 */ /* 0x028fea0003c00000 */
[----:B------:R-:W-:Y:S05]  /*5140*/  BRA `(.L_x_100) ;  /* 0x0000000000087947 */ /* 0x000fea0003800000 */
.L_x_98:
[----:B------:R-:W-:Y:S02]  /*5150*/  MOV R2, 0x5170 ;  /* 0x0000517000027802 */ /* 0x000fe40000000f00 */
[----:B---3-5:R-:W-:Y:S05]  /*5160*/  CALL.REL.NOINC `($__internal_2_$__cuda_sm10x_tcgen05_guardrail_trap_unallocated_columns_being_dealloced) ;  /* 0x00000050003c7944 */ /* 0x028fea0003c00000 */
.L_x_100:
[----:B------:R-:W-:Y:S01]  /*5170*/  NOP ;  /* 0x0000000000007918 */ /* 0x000fe20000000000 */
[----:B----4-:R-:W-:Y:S05]  /*5180*/  EXIT ;  /* 0x000000000000794d */ /* 0x010fea0003800000 */
.L_x_72:
[----:B------:R-:W-:-:S09]  /*5190*/  UISETP.NE.OR UP0, UPT, UR18, 0x3, !UP3 ;  /* 0x000000031200788c */ /* 0x000fd2000df05670 */
[----:B------:R-:W-:Y:S05]  /*51a0*/  BRA.U UP0, `(.L_x_101) ;  /* 0x0000001100087547 */ /* 0x000fea000b800000 */
[----:B------:R-:W2:Y:S01]  /*51b0*/  LDCU.64 UR4, c[0x0][0x888] ;  /* 0x00011100ff0477ac */ /* 0x000ea20008000a00 */
[----:B------:R-:W3:Y:S01]  /*51c0*/  LDC.64 R12, c[0x0][0x348] ;  /* 0x0000d200ff0c7b82 */ /* 0x000ee20000000a00 */
[----:B------:R-:W-:Y:S01]  /*51d0*/  HFMA2 R10, -RZ, RZ, 0, 5.9604644775390625e-08 ;  /* 0x00000001ff0a7431 */ /* 0x000fe200000001ff */
[----:B------:R-:W-:Y:S01]  /*51e0*/  MOV R9, RZ ;  /* 0x000000ff00097202 */ /* 0x000fe20000000f00 */
[----:B------:R-:W4:Y:S01]  /*51f0*/  LDCU UR37, c[0x0][0x370] ;  /* 0x00006e00ff2577ac */ /* 0x000f220008000800 */
[----:B------:R-:W-:Y:S01]  /*5200*/  HFMA2 R0, -RZ, RZ, 0, 0.00048828125 ;  /* 0x00001000ff007431 */ /* 0x000fe200000001ff */
[----:B------:R-:W4:Y:S01]  /*5210*/  LDCU.128 UR40, c[0x0][0xb10] ;  /* 0x00016200ff2877ac */ /* 0x000f220008000c00 */
[----:B------:R-:W1:Y:S01]  /*5220*/  LDCU UR36, c[0x0][0x374] ;  /* 0x00006e80ff2477ac */ /* 0x000e620008000800 */
[----:B------:R-:W1:Y:S01]  /*5230*/  LDCU.64 UR32, c[0x0][0x890] ;  /* 0x00011200ff2077ac */ /* 0x000e620008000a00 */
[----:B------:R-:W1:Y:S01]  /*5240*/  LDCU UR30, c[0x0][0xb0c] ;  /* 0x00016180ff1e77ac */ /* 0x000e620008000800 */
[----:B--2---:R-:W-:Y:S01]  /*5250*/  UISETP.NE.U32.AND UP0, UPT, UR4, URZ, UPT ;  /* 0x000000ff0400728c */ /* 0x004fe2000bf05070 */
[----:B------:R-:W2:Y:S01]  /*5260*/  LDCU UR55, c[0x0][0xb20] ;  /* 0x00016400ff3777ac */ /* 0x000ea20008000800 */
[----:B------:R-:W2:Y:S01]  /*5270*/  LDCU UR4, c[0x0][0xb30] ;  /* 0x00016600ff0477ac */ /* 0x000ea20008000800 */
[----:B------:R-:W2:Y:S01]  /*5280*/  LDCU.128 UR48, c[0x0][0x980] ;  /* 0x00013000ff3077ac */ /* 0x000ea20008000c00 */
[----:B------:R-:W-:Y:S01]  /*5290*/  UMOV UR31, 0x400 ;  /* 0x00000400001f7882 */ /* 0x000fe20000000000 */
[----:B----4-:R-:W-:-:S02]  /*52a0*/  UIMAD.WIDE.U32 UR6, UR37, UR40, URZ ;  /* 0x00000028250672a5 */ /* 0x010fc4000f8e00ff */
[----:B------:R-:W-:Y:S02]  /*52b0*/  ULEA UR31, UR45, UR31, 0x18 ;  /* 0x0000001f2d1f7291 */ /* 0x000fe4000f8ec0ff */
[----:B-1----:R-:W-:Y:S02]  /*52c0*/  UIMAD.WIDE.U32 UR8, UR36, UR43, URZ ;  /* 0x0000002b240872a5 */ /* 0x002fe4000f8e00ff */
[----:B------:R-:W-:Y:S02]  /*52d0*/  UIADD3 UR44, UPT, UPT, UR31, 0x1a8, URZ ;  /* 0x000001a81f2c7890 */ /* 0x000fe4000fffe0ff */
[----:B------:R-:W-:Y:S02]  /*52e0*/  UISETP.NE.AND.EX UP5, UPT, UR5, URZ, UPT, UP0 ;  /* 0x000000ff0500728c */ /* 0x000fe4000bfa5300 */
[----:B------:R-:W-:Y:S02]  /*52f0*/  UISETP.NE.U32.AND UP6, UPT, UR32, URZ, UPT ;  /* 0x000000ff2000728c */ /* 0x000fe4000bfc5070 */
[----:B------:R-:W-:-:S02]  /*5300*/  UIADD3 UR38, UPT, UPT, UR31, 0x1d8, URZ ;  /* 0x000001d81f267890 */ /* 0x000fc4000fffe0ff */
[----:B------:R-:W-:Y:S02]  /*5310*/  UIADD3 UR25, UPT, UPT, UR31, 0x1a0, URZ ;  /* 0x000001a01f197890 */ /* 0x000fe4000fffe0ff */
[----:B------:R-:W-:Y:S02]  /*5320*/  UISETP.NE.AND UP0, UPT, UR39, 0x1, UPT ;  /* 0x000000012700788c */ /* 0x000fe4000bf05270 */
[----:B------:R-:W-:Y:S01]  /*5330*/  UISETP.NE.AND UP0, UPT, UR30, 0x1, UPT ;  /* 0x000000011e00788c */ /* 0x000fe2000bf05270 */
[----:B------:R-:W-:Y:S01]  /*5340*/  UMOV UR53, UR7 ;  /* 0x0000000700357c82 */ /* 0x000fe20008000000 */
[----:B------:R-:W-:Y:S01]  /*5350*/  UMOV UR52, UR9 ;  /* 0x0000000900347c82 */ /* 0x000fe20008000000 */
[----:B------:R-:W-:Y:S02]  /*5360*/  UISETP.GE.AND UP2, UPT, UR39, 0x1, UPT ;  /* 0x000000012700788c */ /* 0x000fe4000bf46270 */
[----:B------:R-:W-:Y:S02]  /*5370*/  UPRMT UR44, UR45, 0x654, UR44 ;  /* 0x000006542d2c7896 */ /* 0x000fe4000800002c */
[----:B------:R-:W-:-:S02]  /*5380*/  UISETP.NE.AND UP0, UPT, UR42, 0x1, UPT ;  /* 0x000000012a00788c */ /* 0x000fc4000bf05270 */
[----:B------:R-:W-:Y:S01]  /*5390*/  UPLOP3.LUT UP4, UPT, UPT, UPT, UPT, 0x40, 0x4 ;  /* 0x000000000004789c */ /* 0x000fe20003f8e870 */
[----:B------:R-:W1:Y:S01]  /*53a0*/  LDCU.64 UR22, c[0x0][0xb28] ;  /* 0x00016500ff1677ac */ /* 0x000e620008000a00 */
[----:B------:R-:W4:Y:S01]  /*53b0*/  LDCU.64 UR34, c[0x0][0x990] ;  /* 0x00013200ff2277ac */ /* 0x000f220008000a00 */
[----:B------:R-:W-:Y:S02]  /*53c0*/  UISETP.NE.AND.EX UP6, UPT, UR33, URZ, UPT, UP6 ;  /* 0x000000ff2100728c */ /* 0x000fe4000bfc5360 */
[----:B------:R-:W-:Y:S02]  /*53d0*/  UPRMT UR38, URZ, 0x654, UR38 ;  /* 0x00000654ff267896 */ /* 0x000fe40008000026 */
[----:B------:R-:W-:Y:S02]  /*53e0*/  UPRMT UR45, UR45, 0x654, UR25 ;  /* 0x000006542d2d7896 */ /* 0x000fe40008000019 */
[----:B------:R-:W-:Y:S02]  /*53f0*/  USHF.R.U32.HI UR53, URZ, UR41, UR53 ;  /* 0x00000029ff357299 */ /* 0x000fe40008011635 */
[----:B--2---:R-:W-:-:S02]  /*5400*/  USHF.R.U32.HI UR52, URZ, UR55, UR52 ;  /* 0x00000037ff347299 */ /* 0x004fc40008011634 */
[----:B------:R-:W-:Y:S02]  /*5410*/  UISETP.NE.AND UP3, UPT, UR4, 0x1, UPT ;  /* 0x000000010400788c */ /* 0x000fe4000bf65270 */
[----:B------:R-:W-:Y:S02]  /*5420*/  UISETP.NE.AND UP2, UPT, UR48, 0x1, UPT ;  /* 0x000000013000788c */ /* 0x000fe4000bf45270 */
[----:B---3--:R-:W-:-:S11]  /*5430*/  UISETP.NE.AND UP0, UPT, UR51, 0x1, UPT ;  /* 0x000000013300788c */ /* 0x008fd6000bf05270 */
.L_x_110:
[----:B------:R-:W-:Y:S04]  /*5440*/  SHF.L.U32 R3, R9, 0x1f, RZ ;  /* 0x0000001f09037819 */ /* 0x000fe800000006ff */
[----:B--2---:R-:W2:Y:S02]  /*5450*/  SYNCS.PHASECHK.TRANS64.TRYWAIT P0, [UR31+0x1d0], R3 ;  /* 0x0001d003ff0075a7 */ /* 0x004ea4000800111f */
[----:B--2---:R-:W-:Y:S05]  /*5460*/  @!P0 BRA `(.L_x_102) ;  /* 0x0000004800988947 */ /* 0x004fea0003800000 */
.L_x_210:
[----:B------:R-:W3:Y:S01]  /*5470*/  LDS.128 R4, [UR31+0x210] ;  /* 0x0002101fff047984 */ /* 0x000ee20008000c00 */
[----:B------:R-:W-:Y:S01]  /*5480*/  UISETP.GE.AND UP0, UPT, UR39, 0x1, UPT ;  /* 0x000000012700788c */ /* 0x000fe2000bf06270 */
[----:B------:R-:W-:Y:S01]  /*5490*/  @!PT LDS RZ, [RZ] ;  /* 0x00000000fffff984 */ /* 0x000fe20000000800 */
[----:B------:R-:W-:Y:S01]  /*54a0*/  @!PT LDS RZ, [RZ] ;  /* 0x00000000fffff984 */ /* 0x000fe20000000800 */
[----:B------:R-:W-:Y:S01]  /*54b0*/  @!PT LDS RZ, [RZ] ;  /* 0x00000000fffff984 */ /* 0x000fe20000000800 */
[----:B------:R-:W-:Y:S01]  /*54c0*/  @!PT LDS RZ, [RZ] ;  /* 0x00000000fffff984 */ /* 0x000fe20000000800 */
[----:B------:R1:W-:Y:S06]  /*54d0*/  MEMBAR.ALL.CTA ;  /* 0x0000000000007992 */ /* 0x0003ec0000008000 */
[----:B-1----:R-:W1:Y:S02]  /*54e0*/  FENCE.VIEW.ASYNC.S ;  /* 0x00000000000073c6 */ /* 0x002e640000000000 */
[----:B-1----:R-:W-:Y:S01]  /*54f0*/  SYNCS.ARRIVE.TRANS64.RED.A1T0 RZ, [UR38], RZ ;  /* 0x000000ffffff79a7 */ /* 0x002fe20008100426 */
[----:B---3--:R-:W-:Y:S11]  /*5500*/  LOP3.LUT P0, RZ, R6, 0x1, RZ, 0xc0, !PT ;  /* 0x0000000106ff7812 */ /* 0x008ff6000780c0ff */
[----:B------:R-:W-:Y:S02]  /*5510*/  @!UPT UIADD3 URZ, UPT, UPT, URZ, URZ, URZ ;  /* 0x000000fffffff290 */ /* 0x000fe4000fffe0ff */
[----:B------:R-:W-:Y:S01]  /*5520*/  VOTEU.ANY UP2, P0 ;  /* 0x0000000000ff7886 */ /* 0x000fe20000040100 */
[----:B------:R-:W-:Y:S11]  /*5530*/  PLOP3.LUT P0, PT, PT, PT, UP2, 0x80, 0x8 ;  /* 0x000000000008781c */ /* 0x000ff60003f0f028 */
[----:B------:R-:W-:Y:S02]  /*5540*/  @!UPT UIADD3 URZ, UPT, UPT, URZ, URZ, URZ ;  /* 0x000000fffffff290 */ /* 0x000fe4000fffe0ff */
[----:B--2---:R-:W-:Y:S02]  /*5550*/  @P0 MOV R3, R4 ;  /* 0x0000000400030202 */ /* 0x004fe40000000f00 */
[----:B------:R-:W-:Y:S02]  /*5560*/  @P0 LOP3.LUT R2, R5, 0xffff, RZ, 0xc0, !PT ;  /* 0x0000ffff05020812 */ /* 0x000fe400078ec0ff */
[----:B------:R-:W-:Y:S02]  /*5570*/  @P0 R2UR UR5, R3 ;  /* 0x00000000030502ca */ /* 0x000fe400000e0000 */
[----:B------:R-:W-:Y:S11]  /*5580*/  @P0 R2UR UR4, R2 ;  /* 0x00000000020402ca */ /* 0x000ff600000e0000 */
[----:B------:R-:W-:Y:S02]  /*5590*/  @UP2 UMOV UR15, UR5 ;  /* 0x00000005000f2c82 */ /* 0x000fe40008000000 */
[----:B------:R-:W-:Y:S01]  /*55a0*/  @UP2 UMOV UR14, UR4 ;  /* 0x00000004000e2c82 */ /* 0x000fe20008000000 */
[----:B------:R-:W-:Y:S05]  /*55b0*/  BRA.U !UP0, `(.L_x_103) ;  /* 0x0000000108c07547 */ /* 0x000fea000b800000 */
[----:B------:R-:W-:Y:S02]  /*55c0*/  UIMAD.WIDE.U32 UR8, UR14, UR43, URZ ;  /* 0x0000002b0e0872a5 */ /* 0x000fe4000f8e00ff */
[----:B------:R-:W-:Y:S02]  /*55d0*/  UP2UR UR18, UPR, URZ, 0x4 ;  /* 0x00000004ff127883 */ /* 0x000fe40008000000 */
[----:B------:R-:W-:Y:S02]  /*55e0*/  UISETP.NE.AND UP2, UPT, UR42, 0x1, UPT ;  /* 0x000000012a00788c */ /* 0x000fe4000bf45270 */
[----:B------:R-:W-:Y:S02]  /*55f0*/  UIMAD.WIDE.U32 UR10, UR15, UR40, URZ ;  /* 0x000000280f0a72a5 */ /* 0x000fe4000f8e00ff */
[----:B------:R-:W-:Y:S02]  /*5600*/  USEL UR4, UR36, UR52, !UP2 ;  /* 0x0000003424047287 */ /* 0x000fe4000d000000 */
[----:B------:R-:W-:Y:S02]  /*5610*/  UISETP.NE.AND UP0, UPT, UR30, 0x1, UPT ;  /* 0x000000011e00788c */ /* 0x000fe4000bf05270 */
[----:B------:R-:W-:Y:S02]  /*5620*/  UP2UR UR19, UPR, URZ, 0x2 ;  /* 0x00000002ff137883 */ /* 0x000fe40008000000 */
[----:B------:R-:W-:Y:S02]  /*5630*/  UISETP.NE.AND UP1, UPT, UR39, 0x1, UPT ;  /* 0x000000012700788c */ /* 0x000fe4000bf25270 */
[----:B------:R-:W-:Y:S02]  /*5640*/  UIMAD.WIDE.U32 UR12, UR4, UR22, URZ ;  /* 0x00000016040c72a5 */ /* 0x000fe4000f8e00ff */
[----:B------:R-:W-:Y:S01]  /*5650*/  USEL UR7, UR37, UR53, !UP0 ;  /* 0x0000003525077287 */ /* 0x000fe2000c000000 */
[----:B------:R-:W-:Y:S02]  /*5660*/  UMOV UR5, UR9 ;  /* 0x0000000900057c82 */ /* 0x000fe40008000000 */
[----:B------:R-:W-:Y:S02]  /*5670*/  USHF.R.U32.HI UR6, URZ, UR55, UR5 ;  /* 0x00000037ff067299 */ /* 0x000fe40008011605 */
[----:B------:R-:W-:Y:S02]  /*5680*/  UIMAD.WIDE.U32 UR16, UR7, UR22, URZ ;  /* 0x00000016071072a5 */ /* 0x000fe4000f8e00ff */
[----:B------:R-:W-:Y:S02]  /*5690*/  USEL UR6, UR14, UR6, !UP2 ;  /* 0x000000060e067287 */ /* 0x000fe4000d000000 */
[----:B------:R-:W-:Y:S01]  /*56a0*/  UISETP.NE.AND UP2, UPT, UR18, URZ, UPT ;  /* 0x000000ff1200728c */ /* 0x000fe2000bf45270 */
[----:B------:R-:W-:Y:S01]  /*56b0*/  UMOV UR5, UR11 ;  /* 0x0000000b00057c82 */ /* 0x000fe20008000000 */
[----:B------:R-:W-:Y:S02]  /*56c0*/  UIMAD.WIDE.U32 UR10, UR6, UR22, URZ ;  /* 0x00000016060a72a5 */ /* 0x000fe4000f8e00ff */
[----:B------:R-:W-:Y:S03]  /*56d0*/  USHF.R.U32.HI UR8, URZ, UR41, UR5 ;  /* 0x00000029ff087299 */ /* 0x000fe60008011605 */
[----:B------:R-:W-:Y:S02]  /*56e0*/  UMOV UR5, UR13 ;  /* 0x0000000d00057c82 */ /* 0x000fe40008000000 */
[----:B------:R-:W-:Y:S03]  /*56f0*/  @UP1 USHF.R.U32.HI UR4, URZ, UR23, UR5 ;  /* 0x00000017ff041299 */ /* 0x000fe60008011605 */
[----:B------:R-:W-:Y:S01]  /*5700*/  UMOV UR5, UR17 ;  /* 0x0000001100057c82 */ /* 0x000fe20008000000 */
[----:B------:R-:W-:Y:S02]  /*5710*/  UIMAD UR4, UR39, UR4, URZ ;  /* 0x00000004270472a4 */ /* 0x000fe4000f8e02ff */
[----:B------:R-:W-:Y:S02]  /*5720*/  @UP1 USHF.R.U32.HI UR7, URZ, UR23, UR5 ;  /* 0x00000017ff071299 */ /* 0x000fe40008011605 */
[----:B------:R-:W-:Y:S02]  /*5730*/  USEL UR5, UR15, UR8, !UP0 ;  /* 0x000000080f057287 */ /* 0x000fe4000c000000 */
[----:B------:R-:W-:Y:S02]  /*5740*/  UIMAD UR8, UR39, UR7, URZ ;  /* 0x00000007270872a4 */ /* 0x000fe4000f8e02ff */
[----:B------:R-:W-:Y:S03]  /*5750*/  UISETP.GE.AND UP0, UPT, UR6, UR4, UPT ;  /* 0x000000040600728c */ /* 0x000fe6000bf06270 */
[----:B------:R-:W-:Y:S01]  /*5760*/  UMOV UR4, UR11 ;  /* 0x0000000b00047c82 */ /* 0x000fe20008000000 */
[----:B------:R-:W-:Y:S02]  /*5770*/  UISETP.GE.OR UP0, UPT, UR5, UR8, UP0 ;  /* 0x000000080500728c */ /* 0x000fe40008706670 */
[----:B------:R-:W-:Y:S02]  /*5780*/  USHF.R.U32.HI UR4, URZ, UR23, UR4 ;  /* 0x00000017ff047299 */ /* 0x000fe40008011604 */
[----:B------:R-:W-:Y:S02]  /*5790*/  UIMAD.WIDE.U32 UR8, UR5, UR22, URZ ;  /* 0x00000016050872a5 */ /* 0x000fe4000f8e00ff */
[----:B------:R-:W-:Y:S04]  /*57a0*/  USEL UR10, UR6, UR4, !UP1 ;  /* 0x00000004060a7287 */ /* 0x000fe8000c800000 */
[----:B------:R-:W-:Y:S01]  /*57b0*/  UIADD3 UR11, UPT, UPT, -UR10, URZ, URZ ;  /* 0x000000ff0a0b7290 */ /* 0x000fe2000fffe1ff */
[----:B------:R-:W-:Y:S02]  /*57c0*/  @!UP0 UMOV UR4, UR9 ;  /* 0x0000000900048c82 */ /* 0x000fe40008000000 */
[----:B------:R-:W-:Y:S02]  /*57d0*/  @!UP0 USHF.R.U32.HI UR4, URZ, UR23, UR4 ;  /* 0x00000017ff048299 */ /* 0x000fe40008011604 */
[----:B------:R-:W-:Y:S02]  /*57e0*/  UIMAD UR8, UR39, UR11, UR6 ;  /* 0x0000000b270872a4 */ /* 0x000fe4000f8e0206 */
[----:B------:R-:W-:Y:S02]  /*57f0*/  @!UP0 USEL UR4, UR5, UR4, !UP1 ;  /* 0x0000000405048287 */ /* 0x000fe4000c800000 */
[----:B------:R-:W-:Y:S02]  /*5800*/  UISETP.NE.AND UP1, UPT, UR19, URZ, UPT ;  /* 0x000000ff1300728c */ /* 0x000fe4000bf25270 */
[----:B------:R-:W-:Y:S02]  /*5810*/  @!UP0 UIMAD UR7, UR7, UR8, UR4 ;  /* 0x00000008070782a4 */ /* 0x000fe4000f8e0204 */
[----:B------:R-:W-:Y:S02]  /*5820*/  @!UP0 UIADD3 UR9, UPT, UPT, UR10, -UR4, URZ ;  /* 0x800000040a098290 */ /* 0x000fe4000fffe0ff */
[----:B------:R-:W-:Y:S02]  /*5830*/  UIADD3 UR8, UPT, UPT, -UR6, URZ, URZ ;  /* 0x000000ff06087290 */ /* 0x000fe4000fffe1ff */
[----:B------:R-:W-:Y:S02]  /*5840*/  UIADD3 UR4, UPT, UPT, -UR5, URZ, URZ ;  /* 0x000000ff05047290 */ /* 0x000fe4000fffe1ff */
[----:B------:R-:W-:Y:S03]  /*5850*/  @!UP0 UIMAD UR6, UR9, UR39, UR5 ;  /* 0x00000027090682a4 */ /* 0x000fe6000f8e0205 */
[----:B------:R-:W-:Y:S01]  /*5860*/  @!UP0 UMOV UR5, UR7 ;  /* 0x0000000700058c82 */ /* 0x000fe20008000000 */
[----:B------:R-:W-:Y:S02]  /*5870*/  UIMAD UR7, UR30, UR4, UR15 ;  /* 0x000000041e0772a4 */ /* 0x000fe4000f8e020f */
[----:B------:R-:W-:Y:S02]  /*5880*/  UIMAD UR4, UR42, UR8, UR14 ;  /* 0x000000082a0472a4 */ /* 0x000fe4000f8e020e */
[----:B------:R-:W-:Y:S02]  /*5890*/  UIMAD UR15, UR5, UR30, UR7 ;  /* 0x0000001e050f72a4 */ /* 0x000fe4000f8e0207 */
[----:B------:R-:W-:Y:S11]  /*58a0*/  UIMAD UR14, UR6, UR42, UR4 ;  /* 0x0000002a060e72a4 */ /* 0x000ff6000f8e0204 */
[----:B------:R-:W-:Y:S01]  /*58b0*/  @!UPT UIADD3 URZ, UPT, UPT, URZ, URZ, URZ ;  /* 0x000000fffffff290 */ /* 0x000fe2000fffe0ff */
.L_x_103:
[----:B------:R-:W1:Y:S01]  /*58c0*/  @!UP3 LDCU.128 UR8, c[0x0][0xb10] ;  /* 0x00016200ff08b7ac */ /* 0x000e620008000c00 */
[----:B------:R-:W-:Y:S02]  /*58d0*/  ISETP.NE.U32.AND P1, PT, RZ, UR32, PT ;  /* 0x00000020ff007c0c */ /* 0x000fe4000bf25070 */
[----:B------:R-:W-:Y:S02]  /*58e0*/  SHF.L.U32 R8, R10, 0x1f, RZ ;  /* 0x0000001f0a087819 */ /* 0x000fe400000006ff */
[----:B------:R-:W-:Y:S01]  /*58f0*/  ISETP.NE.AND.EX P1, PT, RZ, UR33, PT, P1 ;  /* 0x00000021ff007c0c */ /* 0x000fe2000bf25310 */
[----:B------:R-:W2:Y:S01]  /*5900*/  @!UP3 LDCU UR5, c[0x0][0xb0c] ;  /* 0x00016180ff05b7ac */ /* 0x000ea20008000800 */
[----:B------:R-:W-:Y:S02]  /*5910*/  USHF.L.U32 UR26, UR20, 0x7, URZ ;  /* 0x00000007141a7899 */ /* 0x000fe400080006ff */
[----:B-1----:R-:W-:Y:S07]  /*5920*/  UIMAD.WIDE.U32 UR6, UR15, UR8, URZ ;  /* 0x000000080f0672a5 */ /* 0x002fee000f8e00ff */
[----:B------:R-:W-:Y:S01]  /*5930*/  @!UP3 UMOV UR4, UR7 ;  /* 0x000000070004bc82 */ /* 0x000fe20008000000 */
[----:B--2---:R-:W-:Y:S02]  /*5940*/  @!UP3 UISETP.NE.AND UP0, UPT, UR5, 0x1, UPT ;  /* 0x000000010500b88c */ /* 0x004fe4000bf05270 */
[----:B------:R-:W-:Y:S02]  /*5950*/  @!UP3 USHF.R.U32.HI UR4, URZ, UR9, UR4 ;  /* 0x00000009ff04b299 */ /* 0x000fe40008011604 */
[----:B------:R-:W-:Y:S02]  /*5960*/  UIMAD.WIDE.U32 UR6, UR14, UR11, URZ ;  /* 0x0000000b0e0672a5 */ /* 0x000fe4000f8e00ff */
[----:B------:R-:W-:Y:S02]  /*5970*/  @!UP3 USEL UR8, UR15, UR4, !UP0 ;  /* 0x000000040f08b287 */ /* 0x000fe4000c000000 */
[----:B------:R-:W-:Y:S03]  /*5980*/  @!UP3 UISETP.NE.AND UP0, UPT, UR10, 0x1, UPT ;  /* 0x000000010a00b88c */ /* 0x000fe6000bf05270 */
[----:B------:R-:W-:Y:S02]  /*5990*/  @!UP3 UMOV UR6, UR7 ;  /* 0x000000070006bc82 */ /* 0x000fe40008000000 */
[----:B------:R-:W1:Y:S02]  /*59a0*/  @!UP3 LDCU UR4, c[0x0][0xb20] ;  /* 0x00016400ff04b7ac */ /* 0x000e640008000800 */
[----:B-1----:R-:W-:Y:S04]  /*59b0*/  @!UP3 USHF.R.U32.HI UR6, URZ, UR4, UR6 ;  /* 0x00000004ff06b299 */ /* 0x002fe80008011606 */
[----:B------:R-:W-:Y:S04]  /*59c0*/  @!UP3 USEL UR6, UR14, UR6, !UP0 ;  /* 0x000000060e06b287 */ /* 0x000fe8000c000000 */
[----:B------:R-:W-:Y:S02]  /*59d0*/  @!UP3 UIADD3 UR4, UPT, UPT, -UR8, UR6, URZ ;  /* 0x000000060804b290 */ /* 0x000fe4000fffe1ff */
[----:B------:R-:W-:Y:S02]  /*59e0*/  @!UP3 UIADD3 UR6, UPT, UPT, UR8, -UR6, URZ ;  /* 0x800000060806b290 */ /* 0x000fe4000fffe0ff */
[----:B------:R-:W-:Y:S02]  /*59f0*/  @!UP3 UIMAD UR15, UR4, UR5, UR15 ;  /* 0x00000005040fb2a4 */ /* 0x000fe4000f8e020f */
[----:B------:R-:W-:Y:S01]  /*5a00*/  @!UP3 UIMAD UR14, UR6, UR10, UR14 ;  /* 0x0000000a060eb2a4 */ /* 0x000fe2000f8e020e */
[----:B------:R-:W-:Y:S11]  /*5a10*/  BRA.U UP4, `(.L_x_104) ;  /* 0x0000000104107547 */ /* 0x000ff6000b800000 */
[----:B------:R-:W-:Y:S04]  /*5a20*/  MOV R2, UR54 ;  /* 0x0000003600027c02 */ /* 0x000fe80008000f00 */
[----:B------:R-:W-:Y:S04]  /*5a30*/  SHF.L.U32 R3, R2, 0x1f, RZ ;  /* 0x0000001f02037819 */ /* 0x000fe800000006ff */
[----:B------:R-:W1:Y:S02]  /*5a40*/  SYNCS.PHASECHK.TRANS64.TRYWAIT P2, [UR31+0x1c8], R3 ;  /* 0x0001c803ff0075a7 */ /* 0x000e64000804111f */
[----:B-1----:R-:W-:Y:S05]  /*5a50*/  @!P2 BRA `(.L_x_105) ;  /* 0x000000440034a947 */ /* 0x002fea0003800000 */
.L_x_104:
[----:B------:R-:W-:Y:S05]  /*5a60*/  BRA.U !UP6, `(.L_x_106) ;  /* 0x000000010e387547 */ /* 0x000fea000b800000 */
[----:B------:R-:W-:Y:S01]  /*5a70*/  UPLOP3.LUT UP1, UPT, UPT, UPT, UP5, 0x80, 0x8 ;  /* 0x000000000008789c */ /* 0x000fe20003f2f050 */
[----:B-1----:R-:W-:Y:S01]  /*5a80*/  HFMA2 R2, -RZ, RZ, 0, 5.9604644775390625e-08 ;  /* 0x00000001ff027431 */ /* 0x002fe200000001ff */
[----:B------:R-:W1:Y:S01]  /*5a90*/  LDCU.64 UR8, c[0x0][0x358] ;  /* 0x00006b00ff0877ac */ /* 0x000e620008000a00 */
[----:B------:R-:W-:Y:S03]  /*5aa0*/  IMAD.MOV.U32 R86, RZ, RZ, 0x1 ;  /* 0x00000001ff567424 */ /* 0x000fe600078e00ff */
[----:B------:R-:W-:Y:S05]  /*5ab0*/  PLOP3.LUT P2, PT, PT, PT, UP1, 0x80, 0x8 ;  /* 0x000000000008781c */ /* 0x000fea0003f4f018 */
[----:B------:R-:W2:Y:S01]  /*5ac0*/  @UP1 LDCU.64 UR4, c[0x0][0x888] ;  /* 0x00011100ff0417ac */ /* 0x000ea20008000a00 */
[----:B------:R-:W-:Y:S07]  /*5ad0*/  @UP1 UIMAD UR6, UR47, UR32, URZ ;  /* 0x000000202f0612a4 */ /* 0x000fee000f8e02ff */
[----:B------:R-:W-:Y:S01]  /*5ae0*/  @!P2 PRMT R86, R2, 0x7610, R86 ;  /* 0x000076100256a816 */ /* 0x000fe20000000056 */
[----:B--2---:R-:W-:Y:S06]  /*5af0*/  @UP1 UIMAD.WIDE UR4, UR6, 0x4, UR4 ;  /* 0x00000004060418a5 */ /* 0x004fec000f8e0204 */
[----:B------:R-:W-:Y:S01]  /*5b00*/  IMAD.U32 R14, RZ, RZ, UR4 ;  /* 0x00000004ff0e7e24 */ /* 0x000fe2000f8e00ff */
[----:B------:R-:W-:Y:S04]  /*5b10*/  MOV R15, UR5 ;  /* 0x00000005000f7c02 */ /* 0x000fe80008000f00 */
[----:B------:R-:W2:Y:S01]  /*5b20*/  @!UP1 LDCU UR4, c[0x0][0x880] ;  /* 0x00011000ff0497ac */ /* 0x000ea20008000800 */
[----:B-1---5:R3:W5:Y:S02]  /*5b30*/  @P2 LDG.E R41, desc[UR8][R14.64] ;  /* 0x000000080e292981 */ /* 0x022764000c1e1900 */
[----:B--23--:R-:W-:Y:S07]  /*5b40*/  @!P2 IMAD.U32 R41, RZ, RZ, UR4 ;  /* 0x00000004ff29ae24 */ /* 0x00cfee000f8e00ff */
.L_x_106:
[----:B-----5:R-:W-:Y:S01]  /*5b50*/  @!P1 FSETP.EQ.AND P3, PT, R41, RZ, PT ;  /* 0x000000ff2900920b */ /* 0x020fe20003f62000 */
[----:B------:R-:W-:Y:S01]  /*5b60*/  @!UPT UIADD3 URZ, UPT, UPT, URZ, URZ, URZ ;  /* 0x000000fffffff290 */ /* 0x000fe2000fffe0ff */
[----:B------:R-:W-:Y:S11]  /*5b70*/  @!P1 BRA `(.L_x_107) ;  /* 0x0000000000149947 */ /* 0x000ff60003800000 */
[----:B------:R-:W-:Y:S02]  /*5b80*/  LOP3.LUT P1, RZ, R86, 0xff, RZ, 0xc0, !PT ;  /* 0x000000ff56ff7812 */ /* 0x000fe4000782c0ff */
[----:B------:R-:W-:Y:S04]  /*5b90*/  PLOP3.LUT P3, PT, PT, PT, UP1, 0x80, 0x8 ;  /* 0x000000000008781c */ /* 0x000fe80003f6f018 */
[----:B------:R-:W-:Y:S07]  /*5ba0*/  PLOP3.LUT P3, PT, P3, PT, PT, 0x8, 0x80 ;  /* 0x000000000080781c */ /* 0x000fee0001f6e170 */
[----:B------:R-:W-:Y:S11]  /*5bb0*/  @P1 FSETP.EQ.AND P3, PT, R41, RZ, PT ;  /* 0x000000ff2900120b */ /* 0x000ff60003f62000 */
[----:B------:R-:W-:Y:S02]  /*5bc0*/  @!UPT UIADD3 URZ, UPT, UPT, URZ, URZ, URZ ;  /* 0x000000fffffff290 */ /* 0x000fe4000fffe0ff */
.L_x_107:
[----:B------:R-:W-:Y:S01]  /*5bd0*/  USHF.L.U32 UR27, UR46, 0x6, URZ ;  /* 0x000000062e1b7899 */ /* 0x000fe200080006ff */
[----:B------:R-:W2:Y:S01]  /*5be0*/  SYNCS.PHASECHK.TRANS64.TRYWAIT P1, [UR31+0x1b0], R8 ;  /* 0x0001b008ff0075a7 */ /* 0x000ea2000802111f */
[----:B------:R-:W-:Y:S02]  /*5bf0*/  UISETP.NE.AND UP0, UPT, UR48, 0x1, UPT ;  /* 0x000000013000788c */ /* 0x000fe4000bf05270 */
[----:B------:R-:W-:Y:S01]  /*5c00*/  UIMAD.WIDE.U32 UR4, UR27, UR49, URZ ;  /* 0x000000311b0472a5 */ /* 0x000fe2000f8e00ff */
[----:B------:R-:W-:Y:S04]  /*5c10*/  ELECT P2, URZ, PT ;  /* 0x0000000000ff782f */ /* 0x000fe80003840000 */
[----:B------:R-:W-:Y:S02]  /*5c20*/  PLOP3.LUT P2, PT, P3, P2, PT, 0xf2, 0x2f ;  /* 0x00000000002f781c */ /* 0x000fe40001f45e72 */
[----:B------:R-:W-:Y:S02]  /*5c30*/  UMOV UR4, UR5 ;  /* 0x0000000500047c82 */ /* 0x000fe40008000000 */
[----:B------:R-:W-:Y:S04]  /*5c40*/  USHF.R.U32.HI UR4, URZ, UR50, UR4 ;  /* 0x00000032ff047299 */ /* 0x000fe80008011604 */
[----:B------:R-:W-:Y:S02]  /*5c50*/  USEL UR28, UR27, UR4, !UP0 ;  /* 0x000000041b1c7287 */ /* 0x000fe4000c000000 */
[----:B------:R-:W-:Y:S02]  /*5c60*/  UISETP.NE.AND UP0, UPT, UR51, 0x1, UPT ;  /* 0x000000013300788c */ /* 0x000fe4000bf05270 */
[----:B----4-:R-:W-:Y:S07]  /*5c70*/  UIMAD.WIDE.U32 UR4, UR28, UR34, URZ ;  /* 0x000000221c0472a5 */ /* 0x010fee000f8e00ff */
[----:B------:R-:W-:Y:S02]  /*5c80*/  UMOV UR4, UR5 ;  /* 0x0000000500047c82 */ /* 0x000fe40008000000 */
[----:B------:R-:W-:Y:S04]  /*5c90*/  USHF.R.U32.HI UR4, URZ, UR35, UR4 ;  /* 0x00000023ff047299 */ /* 0x000fe80008011604 */
[----:B------:R-:W-:Y:S02]  /*5ca0*/  USEL UR29, UR28, UR4, !UP0 ;  /* 0x000000041c1d7287 */ /* 0x000fe4000c000000 */
[----:B------:R-:W-:Y:S02]  /*5cb0*/  UIADD3 UR4, UPT, UPT, -UR28, URZ, URZ ;  /* 0x000000ff1c047290 */ /* 0x000fe4000fffe1ff */
[----:B------:R-:W-:Y:S02]  /*5cc0*/  UIADD3 UR5, UPT, UPT, -UR29, URZ, URZ ;  /* 0x000000ff1d057290 */ /* 0x000fe4000fffe1ff */
[----:B------:R-:W-:Y:S02]  /*5cd0*/  UIMAD UR27, UR48, UR4, UR27 ;  /* 0x00000004301b72a4 */ /* 0x000fe4000f8e021b */
[----:B------:R-:W-:Y:S01]  /*5ce0*/  UIMAD UR28, UR51, UR5, UR28 ;  /* 0x00000005331c72a4 */ /* 0x000fe2000f8e021c */
[----:B--2---:R-:W-:Y:S11]  /*5cf0*/  @!P1 BRA `(.L_x_108) ;  /* 0x0000004000a49947 */ /* 0x004ff60003800000 */
.L_x_213:
[----:B-1----:R-:W-:Y:S01]  /*5d00*/  @!P2 IADD3 R3, P1, PT, R12, 0x580, RZ ;  /* 0x000005800c03a810 */ /* 0x002fe20007f3e0ff */
[----:B------:R-:W-:Y:S01]  /*5d10*/  VOTEU.ALL UP0, P2 ;  /* 0x0000000000ff7886 */ /* 0x000fe20001000000 */
[----:B------:R-:W-:Y:S01]  /*5d20*/  UMOV UR9, UR25 ;  /* 0x0000001900097c82 */ /* 0x000fe20008000000 */
[----:B------:R-:W-:Y:S01]  /*5d30*/  UMOV UR11, UR27 ;  /* 0x0000001b000b7c82 */ /* 0x000fe20008000000 */
[----:B------:R-:W-:Y:S01]  /*5d40*/  @!P2 R2UR UR5, R3 ;  /* 0x000000000305a2ca */ /* 0x000fe200000e0000 */
[----:B------:R-:W-:Y:S01]  /*5d50*/  @!P2 IMAD.X R2, RZ, RZ, R13, P1 ;  /* 0x000000ffff02a224 */ /* 0x000fe200008e060d */
[----:B------:R-:W-:Y:S01]  /*5d60*/  @!UP0 UPRMT UR6, URZ, 0x40, URZ ;  /* 0x00000040ff068896 */ /* 0x000fe200080000ff */
[----:B------:R-:W-:Y:S01]  /*5d70*/  @P0 SHF.R.U32.HI R4, RZ, 0x10, R5 ;  /* 0x00000010ff040819 */ /* 0x000fe20000011605 */
[----:B------:R-:W-:Y:S02]  /*5d80*/  @!UP0 UIADD3 UR24, UPT, UPT, UR31, 0x300, URZ ;  /* 0x000003001f188890 */ /* 0x000fe4000fffe0ff */
[----:B------:R-:W-:Y:S01]  /*5d90*/  @!P2 R2UR UR4, R2 ;  /* 0x000000000204a2ca */ /* 0x000fe200000e0000 */
[----:B------:R-:W-:Y:S01]  /*5da0*/  @!UP0 UPRMT UR6, UR6, 0x5410, URZ ;  /* 0x0000541006068896 */ /* 0x000fe200080000ff */
[----:B------:R-:W-:Y:S01]  /*5db0*/  @P0 R2UR UR47, R4 ;  /* 0x00000000042f02ca */ /* 0x000fe200000e0000 */
[----:B------:R-:W-:Y:S02]  /*5dc0*/  @!UP0 UIADD3 UR10, UPT, UPT, UR26, 0x40, URZ ;  /* 0x000000401a0a8890 */ /* 0x000fe4000fffe0ff */
[----:B------:R-:W-:Y:S02]  /*5dd0*/  @!UP0 UIADD3 UR8, UPT, UPT, UR31, 0xb00, URZ ;  /* 0x00000b001f088890 */ /* 0x000fe4000fffe0ff */
[----:B------:R-:W-:Y:S01]  /*5de0*/  IMAD.U32 R2, RZ, RZ, UR5 ;  /* 0x00000005ff027e24 */ /* 0x000fe2000f8e00ff */
[----:B------:R-:W-:Y:S01]  /*5df0*/  VOTEU.ALL UP0, P2 ;  /* 0x0000000000ff7886 */ /* 0x000fe20001000000 */
[----:B------:R-:W-:Y:S01]  /*5e00*/  UMOV UR12, UR28 ;  /* 0x0000001c000c7c82 */ /* 0x000fe20008000000 */
[----:B------:R-:W-:Y:S03]  /*5e10*/  UMOV UR13, UR29 ;  /* 0x0000001d000d7c82 */ /* 0x000fe60008000000 */
[----:B------:R-:W-:Y:S01]  /*5e20*/  IMAD.U32 R3, RZ, RZ, UR4 ;  /* 0x00000004ff037e24 */ /* 0x000fe2000f8e00ff */
[----:B------:R-:W-:Y:S01]  /*5e30*/  @!P2 R2UR UR4, R2 ;  /* 0x000000000204a2ca */ /* 0x000fe200000e0000 */
[----:B------:R-:W-:Y:S03]  /*5e40*/  @!P2 IMAD.MOV.U32 R2, RZ, RZ, 0x1000 ;  /* 0x00001000ff02a424 */ /* 0x000fe600078e00ff */
[----:B------:R-:W-:Y:S11]  /*5e50*/  @!P2 R2UR UR5, R3 ;  /* 0x000000000305a2ca */ /* 0x000ff600000e0000 */
[----:B------:R-:W-:Y:S02]  /*5e60*/  @!UPT UIADD3 URZ, UPT, UPT, URZ, URZ, URZ ;  /* 0x000000fffffff290 */ /* 0x000fe4000fffe0ff */
[----:B------:R1:W-:Y:S01]  /*5e70*/  @!UP0 UTMALDG.4D.IM2COL [UR24], [UR4], UR6 ;  /* 0x00000018040083b4 */ /* 0x0003e20008058006 */
[----:B------:R-:W-:Y:S05]  /*5e80*/  VOTEU.ALL UP0, P2 ;  /* 0x0000000000ff7886 */ /* 0x000fea0001000000 */
[----:B------:R1:W-:Y:S01]  /*5e90*/  @!UP0 UTMALDG.4D.IM2COL [UR8], [UR4], UR6 ;  /* 0x00000008040083b4 */ /* 0x0003e20008058006 */
[----:B------:R1:W-:Y:S01]  /*5ea0*/  @!P2 SYNCS.ARRIVE.TRANS64.RED.A0TR RZ, [UR31+0x1a0], R2 ;  /* 0x0001a002ffffa9a7 */ /* 0x0003e2000830041f */
[----:B------:R-:W-:Y:S01]  /*5eb0*/  SYNCS.ARRIVE.TRANS64.RED.A1T0 RZ, [UR45], RZ ;  /* 0x000000ffffff79a7 */ /* 0x000fe2000810042d */
[----:B------:R-:W2:Y:S02]  /*5ec0*/  SYNCS.PHASECHK.TRANS64.TRYWAIT P1, [UR31+0x1b8], R8 ;  /* 0x0001b808ff0075a7 */ /* 0x000ea4000802111f */
[----:B-12---:R-:W-:Y:S05]  /*5ed0*/  @!P1 BRA `(.L_x_109) ;  /* 0x0000004000449947 */ /* 0x006fea0003800000 */
.L_x_215:
[----:B------:R-:W-:Y:S01]  /*5ee0*/  UPLOP3.LUT UP4, UPT, UPT, UPT, UPT, 0x80, 0x8 ;  /* 0x000000000008789c */ /* 0x000fe20003f8f070 */
[----:B-1----:R-:W-:Y:S01]  /*5ef0*/  @!P2 IADD3 R3, P0, PT, R12, 0x580, RZ ;  /* 0x000005800c03a810 */ /* 0x002fe20007f1e0ff */
[----:B------:R-:W-:Y:S01]  /*5f00*/  UMOV UR19, UR27 ;  /* 0x0000001b00137c82 */ /* 0x000fe20008000000 */
[----:B------:R-:W-:Y:S01]  /*5f10*/  UMOV UR20, UR28 ;  /* 0x0000001c00147c82 */ /* 0x000fe20008000000 */
[----:B------:R-:W-:Y:S01]  /*5f20*/  UMOV UR21, UR29 ;  /* 0x0000001d00157c82 */ /* 0x000fe20008000000 */
[----:B------:R-:W-:Y:S01]  /*5f30*/  @!P2 R2UR UR5, R3 ;  /* 0x000000000305a2ca */ /* 0x000fe200000e0000 */
[----:B------:R-:W-:Y:S01]  /*5f40*/  @!P2 IMAD.X R2, RZ, RZ, R13, P0 ;  /* 0x000000ffff02a224 */ /* 0x000fe200000e060d */
[----:B------:R-:W-:Y:S01]  /*5f50*/  UMOV UR11, UR27 ;  /* 0x0000001b000b7c82 */ /* 0x000fe20008000000 */
[----:B------:R-:W-:Y:S01]  /*5f60*/  UMOV UR12, UR28 ;  /* 0x0000001c000c7c82 */ /* 0x000fe20008000000 */
[----:B------:R-:W-:Y:S01]  /*5f70*/  VOTEU.ALL UP0, P2 ;  /* 0x0000000000ff7886 */ /* 0x000fe20001000000 */
[----:B------:R-:W-:Y:S01]  /*5f80*/  UMOV UR13, UR29 ;  /* 0x0000001d000d7c82 */ /* 0x000fe20008000000 */
[----:B------:R-:W-:Y:S02]  /*5f90*/  @!P2 R2UR UR4, R2 ;  /* 0x000000000204a2ca */ /* 0x000fe400000e0000 */
[----:B------:R-:W-:Y:S01]  /*5fa0*/  R2UR UR24, R90 ;  /* 0x000000005a1872ca */ /* 0x000fe200000e0000 */
[----:B------:R-:W-:Y:S01]  /*5fb0*/  @!UP0 UPRMT UR6, URZ, 0x40, URZ ;  /* 0x00000040ff068896 */ /* 0x000fe200080000ff */
[----:B------:R-:W-:Y:S01]  /*5fc0*/  R2UR UR7, R91 ;  /* 0x000000005b0772ca */ /* 0x000fe200000e0000 */
[----:B------:R-:W-:Y:S01]  /*5fd0*/  @!UP0 UIADD3 UR18, UPT, UPT, UR26, 0x20, URZ ;  /* 0x000000201a128890 */ /* 0x000fe2000fffe0ff */
[----:B------:R-:W-:Y:S01]  /*5fe0*/  LOP3.LUT R10, R10, 0x1, RZ, 0x3c, !PT ;  /* 0x000000010a0a7812 */ /* 0x000fe200078e3cff */
[----:B------:R-:W-:Y:S01]  /*5ff0*/  IMAD.U32 R2, RZ, RZ, UR5 ;  /* 0x00000005ff027e24 */ /* 0x000fe2000f8e00ff */
[----:B------:R-:W-:Y:S01]  /*6000*/  @!UP0 UIADD3 UR16, UPT, UPT, UR31, 0x1300, URZ ;  /* 0x000013001f108890 */ /* 0x000fe2000fffe0ff */
[----:B------:R-:W-:Y:S01]  /*6010*/  LOP3.LUT R9, R9, 0x1, RZ, 0x3c, !PT ;  /* 0x0000000109097812 */ /* 0x000fe200078e3cff */
[----:B------:R-:W-:Y:S02]  /*6020*/  @!UP0 UIADD3 UR17, UPT, UPT, UR31, 0x1a8, URZ ;  /* 0x000001a81f118890 */ /* 0x000fe4000fffe0ff */
[----:B------:R-:W-:Y:S01]  /*6030*/  @!UP0 UPRMT UR6, UR6, 0x5410, URZ ;  /* 0x0000541006068896 */ /* 0x000fe200080000ff */
[----:B------:R-:W-:Y:S01]  /*6040*/  IMAD.U32 R3, RZ, RZ, UR4 ;  /* 0x00000004ff037e24 */ /* 0x000fe2000f8e00ff */
[----:B------:R-:W-:Y:S01]  /*6050*/  @!P2 R2UR UR4, R2 ;  /* 0x000000000204a2ca */ /* 0x000fe200000e0000 */
[----:B------:R-:W-:Y:S02]  /*6060*/  @!UP0 UIADD3 UR10, UPT, UPT, UR26, 0x60, URZ ;  /* 0x000000601a0a8890 */ /* 0x000fe4000fffe0ff */
[----:B------:R-:W-:Y:S01]  /*6070*/  @!UP0 UIADD3 UR8, UPT, UPT, UR31, 0x1b00, URZ ;  /* 0x00001b001f088890 */ /* 0x000fe2000fffe0ff */
[----:B------:R-:W-:Y:S01]  /*6080*/  @!P2 R2UR UR5, R3 ;  /* 0x000000000305a2ca */ /* 0x000fe200000e0000 */
[----:B------:R-:W-:Y:S01]  /*6090*/  VOTEU.ALL UP0, P2 ;  /* 0x0000000000ff7886 */ /* 0x000fe20001000000 */
[----:B------:R-:W-:Y:S01]  /*60a0*/  UMOV UR9, UR17 ;  /* 0x0000001100097c82 */ /* 0x000fe20008000000 */
[----:B------:R-:W-:Y:S10]  /*60b0*/  UIADD3 UR46, UPT, UPT, UR15, UR7, URZ ;  /* 0x000000070f2e7290 */ /* 0x000ff4000fffe0ff */
[----:B------:R1:W-:Y:S01]  /*60c0*/  @!UP0 UTMALDG.4D.IM2COL [UR16], [UR4], UR6 ;  /* 0x00000010040083b4 */ /* 0x0003e20008058006 */
[----:B------:R-:W-:Y:S05]  /*60d0*/  VOTEU.ALL UP0, P2 ;  /* 0x0000000000ff7886 */ /* 0x000fea0001000000 */
[----:B------:R2:W-:Y:S01]  /*60e0*/  @!UP0 UTMALDG.4D.IM2COL [UR8], [UR4], UR6 ;  /* 0x00000008040083b4 */ /* 0x0005e20008058006 */
[----:B------:R2:W-:Y:S01]  /*60f0*/  @!P2 SYNCS.ARRIVE.TRANS64.RED.A0TR RZ, [UR31+0x1a8], R0 ;  /* 0x0001a800ffffa9a7 */ /* 0x0005e2000830041f */
[----:B------:R-:W-:Y:S01]  /*6100*/  SYNCS.ARRIVE.TRANS64.RED.A1T0 RZ, [UR44], RZ ;  /* 0x000000ffffff79a7 */ /* 0x000fe2000810042c */
[----:B-1----:R-:W-:Y:S01]  /*6110*/  UIADD3 UR20, UPT, UPT, UR14, UR24, URZ ;  /* 0x000000180e147290 */ /* 0x002fe2000fffe0ff */
[----:B------:R-:W-:Y:S11]  /*6120*/  BRA.U UP2, `(.L_x_110) ;  /* 0xfffffff102c47547 */ /* 0x000ff6000b83ffff */
[----:B------:R-:W-:-:S04]  /*6130*/  SHF.L.U32 R3, R10, 0x1f, RZ ;  /* 0x0000001f0a037819 */ /* 0x000fc800000006ff */
[----:B------:R-:W1:Y:S02]  /*6140*/  SYNCS.PHASECHK.TRANS64.TRYWAIT P0, [UR31+0x1b0], R3 ;  /* 0x0001b003ff0075a7 */ /* 0x000e64000800111f */
[----:B-1----:R-:W-:Y:S05]  /*6150*/  @!P0 BRA `(.L_x_111) ;  /* 0x0000003c00bc8947 */ /* 0x002fea0003800000 */
.L_x_217:
[----:B-12---:R-:W-:-:S07]  /*6160*/  MOV R0, UR31 ;  /* 0x0000001f00007c02 */ /* 0x006fce0008000f00 */
.L_x_112:
[----:B-1----:R-:W-:-:S04]  /*6170*/  SHF.L.U32 R3, R10, 0x1f, RZ ;  /* 0x0000001f0a037819 */ /* 0x002fc800000006ff */
[----:B------:R1:W2:Y:S03]  /*6180*/  SYNCS.PHASECHK.TRANS64.TRYWAIT P0, [R0+URZ+0x1b8], R3 ;  /* 0x0001b803000075a7 */ /* 0x0002a600080011ff */
[----:B--2---:R-:W-:Y:S05]  /*6190*/  @!P0 NANOSLEEP.SYNCS 0x989680 ;  /* 0x009896800000895d */ /* 0x004fea0003900000 */
[----:B------:R-:W2:Y:S02]  /*61a0*/  @!P0 SYNCS.PHASECHK.TRANS64 P0, [R0+URZ+0x1b8], R3 ;  /* 0x0001b803000085a7 */ /* 0x000ea400080010ff */
[----:B--2---:R-:W-:Y:S05]  /*61b0*/  @P0 EXIT ;  /* 0x000000000000094d */ /* 0x004fea0003800000 */
[----:B------:R-:W-:Y:S05]  /*61c0*/  BRA `(.L_x_112) ;  /* 0xfffffffc00e87947 */ /* 0x000fea000383ffff */
.L_x_101:
[----:B------:R-:W-:-:S06]  /*61d0*/  UISETP.GE.AND UP0, UPT, UR18, 0x4, UPT ;  /* 0x000000041200788c */ /* 0x000fcc000bf06270 */
[----:B------:R-:W-:-:S13]  /*61e0*/  PLOP3.LUT P0, PT, PT, PT, UP0, 0x80, 0x8 ;  /* 0x000000000008781c */ /* 0x000fda0003f0f008 */
[----:B-1----:R-:W-:Y:S05]  /*61f0*/  @!P0 EXIT ;  /* 0x000000000000894d */ /* 0x002fea0003800000 */
[----:B------:R-:W-:Y:S01]  /*6200*/  BAR.SYNC.DEFER_BLOCKING 0x6, 0xa0 ;  /* 0x0182800000007b1d */ /* 0x000fe20000010000 */
[----:B------:R-:W-:Y:S01]  /*6210*/  IMAD.SHL.U32 R73, R99, 0x20, RZ ;  /* 0x0000002063497824 */ /* 0x000fe200078e00ff */
[----:B------:R-:W-:Y:S01]  /*6220*/  CS2R R94, SRZ ;  /* 0x00000000005e7805 */ /* 0x000fe2000001ff00 */
[----:B------:R-:W-:Y:S02]  /*6230*/  IMAD.SHL.U32 R0, R87, 0x400, RZ ;  /* 0x0000040057007824 */ /* 0x000fe400078e00ff */
[----:B------:R-:W-:Y:S01]  /*6240*/  IMAD.SHL.U32 R4, R99, 0x4, RZ ;  /* 0x0000000463047824 */ /* 0x000fe200078e00ff */
[----:B------:R-:W-:Y:S01]  /*6250*/  UMOV UR44, 0x400 ;  /* 0x00000400002c7882 */ /* 0x000fe20000000000 */
[----:B------:R-:W1:Y:S01]  /*6260*/  LDCU.64 UR4, c[0x0][0xa90] ;  /* 0x00015200ff0477ac */ /* 0x000e620008000a00 */
[----:B------:R-:W2:Y:S01]  /*6270*/  LDC.64 R84, c[0x0][0x8b0] ;  /* 0x00022c00ff547b82 */ /* 0x000ea20000000a00 */
[----:B------:R-:W-:Y:S01]  /*6280*/  LOP3.LUT R97, R73, 0xb60, RZ, 0xc0, !PT ;  /* 0x00000b6049617812 */ /* 0x000fe200078ec0ff */
[----:B------:R-:W-:Y:S01]  /*6290*/  IMAD.U32 R37, R99, 0x10000, RZ ;  /* 0x0001000063257824 */ /* 0x000fe200078e00ff */
[----:B------:R-:W-:Y:S01]  /*62a0*/  ULEA UR44, UR45, UR44, 0x18 ;  /* 0x0000002c2d2c7291 */ /* 0x000fe2000f8ec0ff */
[----:B------:R-:W-:Y:S01]  /*62b0*/  LOP3.LUT R5, R73, 0x80, RZ, 0xc0, !PT ;  /* 0x0000008049057812 */ /* 0x000fe200078ec0ff */
[----:B------:R-:W-:Y:S01]  /*62c0*/  IMAD.MOV.U32 R36, RZ, RZ, RZ ;  /* 0x000000ffff247224 */ /* 0x000fe200078e00ff */
[----:B------:R-:W-:Y:S01]  /*62d0*/  LOP3.LUT R97, R97, 0x400, R0, 0xf8, !PT ;  /* 0x0000040061617812 */ /* 0x000fe200078ef800 */
[----:B------:R-:W-:Y:S01]  /*62e0*/  IMAD.SHL.U32 R0, R87, 0x200000, RZ ;  /* 0x0020000057007824 */ /* 0x000fe200078e00ff */
[----:B------:R-:W3:Y:S01]  /*62f0*/  LDC.64 R74, c[0x0][0x8a8] ;  /* 0x00022a00ff4a7b82 */ /* 0x000ee20000000a00 */
[----:B------:R-:W-:Y:S01]  /*6300*/  LOP3.LUT R4, R5, 0x10, R4, 0xf8, !PT ;  /* 0x0000001005047812 */ /* 0x000fe200078ef804 */
[----:B------:R-:W-:Y:S01]  /*6310*/  IMAD.MOV.U32 R96, RZ, RZ, RZ ;  /* 0x000000ffff607224 */ /* 0x000fe200078e00ff */
[----:B------:R-:W-:Y:S01]  /*6320*/  LOP3.LUT P0, RZ, R73, 0x80, RZ, 0xc0, !PT ;  /* 0x0000008049ff7812 */ /* 0x000fe2000780c0ff */
[----:B------:R-:W-:Y:S01]  /*6330*/  IMAD.MOV.U32 R93, RZ, RZ, RZ ;  /* 0x000000ffff5d7224 */ /* 0x000fe200078e00ff */
[----:B------:R-:W-:Y:S01]  /*6340*/  LOP3.LUT R0, R0, 0x200000, RZ, 0xc0, !PT ;  /* 0x0020000000007812 */ /* 0x000fe200078ec0ff */
[----:B------:R-:W4:Y:S01]  /*6350*/  LDCU UR56, c[0x0][0x370] ;  /* 0x00006e00ff3877ac */ /* 0x000f220008000800 */
[----:B------:R-:W-:Y:S01]  /*6360*/  LOP3.LUT R97, R97, R4, RZ, 0xfc, !PT ;  /* 0x0000000461617212 */ /* 0x000fe200078efcff */
[----:B------:R-:W4:Y:S01]  /*6370*/  LDS R2, [UR44+0x220] ;  /* 0x0002202cff027984 */ /* 0x000f220008000800 */
[----:B-1----:R-:W-:Y:S01]  /*6380*/  IMAD.U32 R89, RZ, RZ, UR4 ;  /* 0x00000004ff597e24 */ /* 0x002fe2000f8e00ff */
[----:B------:R-:W-:Y:S01]  /*6390*/  UIADD3 UR4, UPT, UPT, UR44, 0x2300, URZ ;  /* 0x000023002c047890 */ /* 0x000fe2000fffe0ff */
[----:B------:R-:W-:Y:S01]  /*63a0*/  IMAD.U32 R88, RZ, RZ, UR5 ;  /* 0x00000005ff587e24 */ /* 0x000fe2000f8e00ff */
[----:B------:R-:W-:Y:S01]  /*63b0*/  UIADD3 UR5, UPT, UPT, UR44, 0x300, URZ ;  /* 0x000003002c057890 */ /* 0x000fe2000fffe0ff */
[----:B------:R-:W-:Y:S01]  /*63c0*/  LOP3.LUT R37, R0, 0x400000, R37, 0xf8, !PT ;  /* 0x0040000000257812 */ /* 0x000fe200078ef825 */
[----:B------:R-:W1:Y:S01]  /*63d0*/  LDCU UR42, c[0x0][0xb0c] ;  /* 0x00016180ff2a77ac */ /* 0x000e620008000800 */
[----:B------:R-:W-:Y:S01]  /*63e0*/  P2R R0, PR, RZ, 0x1 ;  /* 0x00000001ff007803 */ /* 0x000fe20000000000 */
[----:B------:R-:W-:Y:S01]  /*63f0*/  IMAD.U32 R98, RZ, RZ, UR4 ;  /* 0x00000004ff627e24 */ /* 0x000fe2000f8e00ff */
[----:B------:R-:W-:Y:S01]  /*6400*/  LOP3.LUT R99, R99, 0x60, RZ, 0xc0, !PT ;  /* 0x0000006063637812 */ /* 0x000fe200078ec0ff */
[----:B------:R-:W-:Y:S01]  /*6410*/  IMAD.U32 R100, RZ, RZ, UR5 ;  /* 0x00000005ff647e24 */ /* 0x000fe2000f8e00ff */
[----:B------:R-:W1:Y:S01]  /*6420*/  LDCU UR38, c[0x0][0xb30] ;  /* 0x00016600ff2677ac */ /* 0x000e620008000800 */
[----:B------:R-:W1:Y:S01]  /*6430*/  LDCU.64 UR50, c[0x0][0x888] ;  /* 0x00011100ff3277ac */ /* 0x000e620008000a00 */
[----:B------:R-:W1:Y:S01]  /*6440*/  LDCU.64 UR40, c[0x0][0xb28] ;  /* 0x00016500ff2877ac */ /* 0x000e620008000a00 */
[----:B------:R-:W1:Y:S01]  /*6450*/  LDCU.64 UR58, c[0x0][0x890] ;  /* 0x00011200ff3a77ac */ /* 0x000e620008000a00 */
[----:B------:R-:W1:Y:S01]  /*6460*/  LDCU.128 UR52, c[0x0][0xb10] ;  /* 0x00016200ff3477ac */ /* 0x000e620008000c00 */
[----:B------:R-:W1:Y:S01]  /*6470*/  LDCU.128 UR60, c[0x0][0xa80] ;  /* 0x00015000ff3c77ac */ /* 0x000e620008000c00 */
[----:B------:R-:W1:Y:S01]  /*6480*/  LDCU UR49, c[0x0][0x374] ;  /* 0x00006e80ff3177ac */ /* 0x000e620008000800 */
[C---:B----4-:R-:W-:Y:S01]  /*6490*/  VIADD R3, R2.reuse, 0x40 ;  /* 0x0000004002037836 */ /* 0x050fe20000000000 */
[----:B------:R-:W-:-:S04]  /*64a0*/  LOP3.LUT R2, R2, 0xffff, RZ, 0xc0, !PT ;  /* 0x0000ffff02027812 */ /* 0x000fc800078ec0ff */
[----:B------:R-:W-:-:S05]  /*64b0*/  LOP3.LUT R3, R3, 0xffff, RZ, 0xc0, !PT ;  /* 0x0000ffff03037812 */ /* 0x000fca00078ec0ff */
[----:B-123--:R4:W-:Y:S02]  /*64c0*/  STL.64 [R1], R2 ;  /* 0x0000000201007387 */ /* 0x00e9e40000100a00 */
.L_x_139:
[----:B----4-:R-:W-:Y:S04]  /*64d0*/  SHF.L.U32 R3, R95, 0x1f, RZ ;  /* 0x0000001f5f037819 */ /* 0x010fe800000006ff */
[----:B-1----:R-:W1:Y:S02]  /*64e0*/  SYNCS.PHASECHK.TRANS64.TRYWAIT P0, [UR44+0x1d0], R3 ;  /* 0x0001d003ff0075a7 */ /* 0x002e64000800112c */
[----:B-1----:R-:W-:Y:S05]  /*64f0*/  @!P0 BRA `(.L_x_113) ;  /* 0x0000003800ec8947 */ /* 0x002fea0003800000 */
.L_x_219:
[----:B------:R-:W-:Y:S01]  /*6500*/  LEA R2, R36, UR43, 0x2 ;  /* 0x0000002b24027c11 */ /* 0x000fe2000f8e10ff */
        /* <DEDUP_REMOVED lines=9> */
[----:B------:R-:W-:Y:S09]  /*65a0*/  UPRMT UR4, URZ, 0x654, UR4 ;  /* 0x00000654ff047896 */ /* 0x000ff20008000004 */
[----:B---3--:R-:W-:Y:S01]  /*65b0*/  SYNCS.ARRIVE.TRANS64.RED.A1T0 RZ, [UR4], RZ ;  /* 0x000000ffffff79a7 */ /* 0x008fe20008100404 */
[----:B------:R-:W5:Y:S01]  /*65c0*/  LDL R2, [R2] ;  /* 0x0000000002027983 */ /* 0x000f620000100800 */
[----:B--2---:R-:W-:Y:S11]  /*65d0*/  LOP3.LUT P0, RZ, R6, 0x1, RZ, 0xc0, !PT ;  /* 0x0000000106ff7812 */ /* 0x004ff6000780c0ff */
[----:B------:R-:W-:Y:S02]  /*65e0*/  @!UPT UIADD3 URZ, UPT, UPT, URZ, URZ, URZ ;  /* 0x000000fffffff290 */ /* 0x000fe4000fffe0ff */
[----:B------:R-:W-:Y:S01]  /*65f0*/  VOTEU.ANY UP1, P0 ;  /* 0x0000000000ff7886 */ /* 0x000fe20000020100 */
[----:B------:R-:W-:Y:S01]  /*6600*/  PLOP3.LUT P0, PT, PT, PT, UP1, 0x80, 0x8 ;  /* 0x000000000008781c */ /* 0x000fe20003f0f018 */
[----:B------:R-:W-:Y:S11]  /*6610*/  UP2UR UR48, UPR, URZ, 0x2 ;  /* 0x00000002ff307883 */ /* 0x000ff60008000000 */
[----:B------:R-:W-:Y:S01]  /*6620*/  @!UPT UIADD3 URZ, UPT, UPT, URZ, URZ, URZ ;  /* 0x000000fffffff290 */ /* 0x000fe2000fffe0ff */
[----:B-1----:R-:W-:Y:S02]  /*6630*/  @P0 MOV R3, R4 ;  /* 0x0000000400030202 */ /* 0x002fe40000000f00 */
[----:B------:R-:W-:Y:S02]  /*6640*/  @P0 LOP3.LUT R0, R5, 0xffff, RZ, 0xc0, !PT ;  /* 0x0000ffff05000812 */ /* 0x000fe400078ec0ff */
[----:B------:R-:W-:Y:S02]  /*6650*/  @P0 R2UR UR5, R3 ;  /* 0x00000000030502ca */ /* 0x000fe400000e0000 */
[----:B------:R-:W-:Y:S11]  /*6660*/  @P0 R2UR UR4, R0 ;  /* 0x00000000000402ca */ /* 0x000ff600000e0000 */
[----:B------:R-:W-:Y:S02]  /*6670*/  @UP1 UMOV UR37, UR5 ;  /* 0x0000000500251c82 */ /* 0x000fe40008000000 */
[----:B------:R-:W-:Y:S01]  /*6680*/  @UP1 UMOV UR36, UR4 ;  /* 0x0000000400241c82 */ /* 0x000fe20008000000 */
[----:B------:R-:W-:Y:S05]  /*6690*/  BRA.U !UP0, `(.L_x_114) ;  /* 0x0000000108cc7547 */ /* 0x000fea000b800000 */
[----:B------:R-:W1:Y:S01]  /*66a0*/  LDCU UR9, c[0x0][0xb20] ;  /* 0x00016400ff0977ac */ /* 0x000e620008000800 */
[----:B------:R-:W-:Y:S02]  /*66b0*/  UIMAD.WIDE.U32 UR4, UR49, UR55, URZ ;  /* 0x00000037310472a5 */ /* 0x000fe4000f8e00ff */
[----:B------:R-:W-:Y:S02]  /*66c0*/  UIMAD.WIDE.U32 UR6, UR56, UR52, URZ ;  /* 0x00000034380672a5 */ /* 0x000fe4000f8e00ff */
[----:B------:R-:W-:Y:S02]  /*66d0*/  UIMAD.WIDE.U32 UR10, UR36, UR55, URZ ;  /* 0x00000037240a72a5 */ /* 0x000fe4000f8e00ff */
[----:B------:R-:W-:Y:S02]  /*66e0*/  UISETP.NE.AND UP0, UPT, UR54, 0x1, UPT ;  /* 0x000000013600788c */ /* 0x000fe4000bf05270 */
[----:B------:R-:W-:Y:S02]  /*66f0*/  UISETP.NE.AND UP1, UPT, UR42, 0x1, UPT ;  /* 0x000000012a00788c */ /* 0x000fe4000bf25270 */
[----:B------:R-:W-:Y:S02]  /*6700*/  UISETP.NE.AND UP2, UPT, UR39, 0x1, UPT ;  /* 0x000000012700788c */ /* 0x000fe4000bf45270 */
[----:B------:R-:W-:Y:S01]  /*6710*/  UIMAD.WIDE.U32 UR12, UR37, UR52, URZ ;  /* 0x00000034250c72a5 */ /* 0x000fe2000f8e00ff */
[----:B------:R-:W-:Y:S01]  /*6720*/  UMOV UR4, UR5 ;  /* 0x0000000500047c82 */ /* 0x000fe20008000000 */
[----:B------:R-:W-:Y:S01]  /*6730*/  UMOV UR6, UR11 ;  /* 0x0000000b00067c82 */ /* 0x000fe20008000000 */
[----:B-1----:R-:W-:Y:S03]  /*6740*/  USHF.R.U32.HI UR8, URZ, UR9, UR4 ;  /* 0x00000009ff087299 */ /* 0x002fe60008011604 */
[----:B------:R-:W-:Y:S02]  /*6750*/  UMOV UR4, UR7 ;  /* 0x0000000700047c82 */ /* 0x000fe40008000000 */
[----:B------:R-:W-:Y:S02]  /*6760*/  USHF.R.U32.HI UR5, URZ, UR53, UR4 ;  /* 0x00000035ff057299 */ /* 0x000fe40008011604 */
[----:B------:R-:W-:Y:S02]  /*6770*/  USEL UR4, UR49, UR8, !UP0 ;  /* 0x0000000831047287 */ /* 0x000fe4000c000000 */
[----:B------:R-:W-:Y:S02]  /*6780*/  USHF.R.U32.HI UR8, URZ, UR9, UR6 ;  /* 0x00000009ff087299 */ /* 0x000fe40008011606 */
[----:B------:R-:W-:Y:S02]  /*6790*/  UIMAD.WIDE.U32 UR6, UR4, UR40, URZ ;  /* 0x00000028040672a5 */ /* 0x000fe4000f8e00ff */
[----:B------:R-:W-:Y:S02]  /*67a0*/  USEL UR9, UR56, UR5, !UP1 ;  /* 0x0000000538097287 */ /* 0x000fe4000c800000 */
[----:B------:R-:W-:Y:S02]  /*67b0*/  USEL UR8, UR36, UR8, !UP0 ;  /* 0x0000000824087287 */ /* 0x000fe4000c000000 */
[----:B------:R-:W-:Y:S01]  /*67c0*/  UIMAD.WIDE.U32 UR10, UR9, UR40, URZ ;  /* 0x00000028090a72a5 */ /* 0x000fe2000f8e00ff */
[----:B------:R-:W-:Y:S01]  /*67d0*/  UMOV UR6, UR7 ;  /* 0x0000000700067c82 */ /* 0x000fe20008000000 */
[----:B------:R-:W-:Y:S01]  /*67e0*/  UMOV UR5, UR13 ;  /* 0x0000000d00057c82 */ /* 0x000fe20008000000 */
[----:B------:R-:W-:Y:S02]  /*67f0*/  @UP2 USHF.R.U32.HI UR4, URZ, UR41, UR6 ;  /* 0x00000029ff042299 */ /* 0x000fe40008011606 */
[----:B------:R-:W-:Y:S02]  /*6800*/  USHF.R.U32.HI UR5, URZ, UR53, UR5 ;  /* 0x00000035ff057299 */ /* 0x000fe40008011605 */
[----:B------:R-:W-:Y:S02]  /*6810*/  UIMAD UR4, UR39, UR4, URZ ;  /* 0x00000004270472a4 */ /* 0x000fe4000f8e02ff */
[----:B------:R-:W-:Y:S02]  /*6820*/  USEL UR5, UR37, UR5, !UP1 ;  /* 0x0000000525057287 */ /* 0x000fe4000c800000 */
[----:B------:R-:W-:Y:S01]  /*6830*/  UISETP.GE.AND UP0, UPT, UR8, UR4, UPT ;  /* 0x000000040800728c */ /* 0x000fe2000bf06270 */
[----:B------:R-:W-:Y:S01]  /*6840*/  UMOV UR6, UR11 ;  /* 0x0000000b00067c82 */ /* 0x000fe20008000000 */
[----:B------:R-:W-:Y:S02]  /*6850*/  UIMAD.WIDE.U32 UR10, UR8, UR40, URZ ;  /* 0x00000028080a72a5 */ /* 0x000fe4000f8e00ff */
[----:B------:R-:W-:Y:S04]  /*6860*/  @UP2 USHF.R.U32.HI UR9, URZ, UR41, UR6 ;  /* 0x00000029ff092299 */ /* 0x000fe80008011606 */
[----:B------:R-:W-:Y:S01]  /*6870*/  UIMAD UR6, UR39, UR9, URZ ;  /* 0x00000009270672a4 */ /* 0x000fe2000f8e02ff */
[----:B------:R-:W-:Y:S03]  /*6880*/  UMOV UR4, UR11 ;  /* 0x0000000b00047c82 */ /* 0x000fe60008000000 */
[----:B------:R-:W-:Y:S02]  /*6890*/  UISETP.GE.OR UP0, UPT, UR5, UR6, UP0 ;  /* 0x000000060500728c */ /* 0x000fe40008706670 */
[----:B------:R-:W-:Y:S02]  /*68a0*/  USHF.R.U32.HI UR4, URZ, UR41, UR4 ;  /* 0x00000029ff047299 */ /* 0x000fe40008011604 */
[----:B------:R-:W-:Y:S02]  /*68b0*/  UIMAD.WIDE.U32 UR6, UR5, UR40, URZ ;  /* 0x00000028050672a5 */ /* 0x000fe4000f8e00ff */
[----:B------:R-:W-:Y:S02]  /*68c0*/  USEL UR11, UR8, UR4, !UP2 ;  /* 0x00000004080b7287 */ /* 0x000fe4000d000000 */
[----:B------:R-:W-:Y:S02]  /*68d0*/  UIADD3 UR6, UPT, UPT, -UR5, URZ, URZ ;  /* 0x000000ff05067290 */ /* 0x000fe4000fffe1ff */
[----:B------:R-:W-:Y:S02]  /*68e0*/  UIADD3 UR10, UPT, UPT, -UR11, URZ, URZ ;  /* 0x000000ff0b0a7290 */ /* 0x000fe4000fffe1ff */
[----:B------:R-:W-:Y:S02]  /*68f0*/  UIMAD UR6, UR42, UR6, UR37 ;  /* 0x000000062a0672a4 */ /* 0x000fe4000f8e0225 */
[----:B------:R-:W-:Y:S01]  /*6900*/  UIMAD UR10, UR39, UR10, UR8 ;  /* 0x0000000a270a72a4 */ /* 0x000fe2000f8e0208 */
[----:B------:R-:W-:Y:S01]  /*6910*/  @!UP0 UMOV UR4, UR7 ;  /* 0x0000000700048c82 */ /* 0x000fe20008000000 */
[----:B------:R-:W-:Y:S02]  /*6920*/  UIADD3 UR7, UPT, UPT, -UR8, URZ, URZ ;  /* 0x000000ff08077290 */ /* 0x000fe4000fffe1ff */
[----:B------:R-:W-:Y:S04]  /*6930*/  @!UP0 USHF.R.U32.HI UR4, URZ, UR41, UR4 ;  /* 0x00000029ff048299 */ /* 0x000fe80008011604 */
[----:B------:R-:W-:Y:S04]  /*6940*/  @!UP0 USEL UR4, UR5, UR4, !UP2 ;  /* 0x0000000405048287 */ /* 0x000fe8000d000000 */
[----:B------:R-:W-:Y:S02]  /*6950*/  @!UP0 UIMAD UR9, UR9, UR10, UR4 ;  /* 0x0000000a090982a4 */ /* 0x000fe4000f8e0204 */
[----:B------:R-:W-:Y:S02]  /*6960*/  @!UP0 UIADD3 UR10, UPT, UPT, UR11, -UR4, URZ ;  /* 0x800000040b0a8290 */ /* 0x000fe4000fffe0ff */
[----:B------:R-:W-:Y:S02]  /*6970*/  UIMAD UR4, UR54, UR7, UR36 ;  /* 0x00000007360472a4 */ /* 0x000fe4000f8e0224 */
[----:B------:R-:W-:Y:S03]  /*6980*/  @!UP0 UIMAD UR8, UR10, UR39, UR5 ;  /* 0x000000270a0882a4 */ /* 0x000fe6000f8e0205 */
[----:B------:R-:W-:Y:S02]  /*6990*/  @!UP0 UMOV UR5, UR9 ;  /* 0x0000000900058c82 */ /* 0x000fe40008000000 */
[----:B------:R-:W-:Y:S02]  /*69a0*/  UIMAD UR37, UR5, UR42, UR6 ;  /* 0x0000002a052572a4 */ /* 0x000fe4000f8e0206 */
[----:B------:R-:W-:Y:S11]  /*69b0*/  UIMAD UR36, UR8, UR54, UR4 ;  /* 0x00000036082472a4 */ /* 0x000ff6000f8e0204 */
[----:B------:R-:W-:Y:S01]  /*69c0*/  @!UPT UIADD3 URZ, UPT, UPT, URZ, URZ, URZ ;  /* 0x000000fffffff290 */ /* 0x000fe2000fffe0ff */
.L_x_114:
[----:B------:R-:W-:Y:S01]  /*69d0*/  UISETP.NE.AND UP0, UPT, UR38, 0x1, UPT ;  /* 0x000000012600788c */ /* 0x000fe2000bf05270 */
[----:B------:R-:W-:Y:S01]  /*69e0*/  @P0 SHF.R.U32.HI R4, RZ, 0x10, R5 ;  /* 0x00000010ff040819 */ /* 0x000fe20000011605 */
[----:B------:R-:W-:Y:S02]  /*69f0*/  UIADD3 UR11, UPT, UPT, UR44, 0x300, URZ ;  /* 0x000003002c0b7890 */ /* 0x000fe4000fffe0ff */
[----:B------:R-:W-:Y:S01]  /*6a00*/  USHF.L.U32 UR45, UR20, 0x7, URZ ;  /* 0x00000007142d7899 */ /* 0x000fe200080006ff */
[----:B------:R-:W-:Y:S06]  /*6a10*/  @P0 R2UR UR57, R4 ;  /* 0x00000000043902ca */ /* 0x000fec00000e0000 */
[----:B------:R-:W1:Y:S01]  /*6a20*/  @!UP0 LDCU.128 UR12, c[0x0][0xb10] ;  /* 0x00016200ff0c87ac */ /* 0x000e620008000c00 */
[----:B------:R-:W2:Y:S01]  /*6a30*/  @!UP0 LDCU UR5, c[0x0][0xb0c] ;  /* 0x00016180ff0587ac */ /* 0x000ea20008000800 */
[----:B------:R-:W3:Y:S01]  /*6a40*/  @!UP0 LDCU UR10, c[0x0][0xb20] ;  /* 0x00016400ff0a87ac */ /* 0x000ee20008000800 */
[----:B-1----:R-:W-:Y:S02]  /*6a50*/  UIMAD.WIDE.U32 UR8, UR37, UR12, URZ ;  /* 0x0000000c250872a5 */ /* 0x002fe4000f8e00ff */
[----:B------:R-:W-:Y:S02]  /*6a60*/  UIMAD.WIDE.U32 UR6, UR36, UR15, URZ ;  /* 0x0000000f240672a5 */ /* 0x000fe4000f8e00ff */
[----:B------:R-:W-:Y:S03]  /*6a70*/  @!UP0 UISETP.NE.AND UP1, UPT, UR14, 0x1, UPT ;  /* 0x000000010e00888c */ /* 0x000fe6000bf25270 */
[----:B------:R-:W-:Y:S01]  /*6a80*/  @!UP0 UMOV UR4, UR9 ;  /* 0x0000000900048c82 */ /* 0x000fe20008000000 */
[----:B--2---:R-:W-:Y:S02]  /*6a90*/  @!UP0 UISETP.NE.AND UP2, UPT, UR5, 0x1, UPT ;  /* 0x000000010500888c */ /* 0x004fe4000bf45270 */
[----:B------:R-:W-:Y:S01]  /*6aa0*/  @!UP0 USHF.R.U32.HI UR4, URZ, UR13, UR4 ;  /* 0x0000000dff048299 */ /* 0x000fe20008011604 */
[----:B------:R-:W-:Y:S02]  /*6ab0*/  @!UP0 UMOV UR6, UR7 ;  /* 0x0000000700068c82 */ /* 0x000fe40008000000 */
[----:B---3--:R-:W-:Y:S02]  /*6ac0*/  @!UP0 USHF.R.U32.HI UR6, URZ, UR10, UR6 ;  /* 0x0000000aff068299 */ /* 0x008fe40008011606 */
[----:B------:R-:W-:Y:S02]  /*6ad0*/  @!UP0 USEL UR7, UR37, UR4, !UP2 ;  /* 0x0000000425078287 */ /* 0x000fe4000d000000 */
[----:B------:R-:W-:Y:S04]  /*6ae0*/  @!UP0 USEL UR6, UR36, UR6, !UP1 ;  /* 0x0000000624068287 */ /* 0x000fe8000c800000 */
[----:B------:R-:W-:Y:S02]  /*6af0*/  @!UP0 UIADD3 UR4, UPT, UPT, -UR7, UR6, URZ ;  /* 0x0000000607048290 */ /* 0x000fe4000fffe1ff */
[----:B------:R-:W-:Y:S02]  /*6b00*/  @!UP0 UIADD3 UR6, UPT, UPT, UR7, -UR6, URZ ;  /* 0x8000000607068290 */ /* 0x000fe4000fffe0ff */
[----:B------:R-:W-:Y:S02]  /*6b10*/  @!UP0 UIMAD UR37, UR4, UR5, UR37 ;  /* 0x00000005042582a4 */ /* 0x000fe4000f8e0225 */
[----:B------:R-:W-:Y:S02]  /*6b20*/  @!UP0 UIMAD UR36, UR6, UR14, UR36 ;  /* 0x0000000e062482a4 */ /* 0x000fe4000f8e0224 */
[----:B------:R-:W-:Y:S09]  /*6b30*/  ULOP3.LUT UP0, URZ, UR11, 0x90, URZ, 0xc0, !UPT ;  /* 0x000000900bff7892 */ /* 0x000ff2000f80c0ff */
[----:B------:R-:W-:Y:S05]  /*6b40*/  BRA.U !UP0, `(.L_x_115) ;  /* 0x0000000108407547 */ /* 0x000fea000b800000 */
[----:B------:R-:W1:Y:S01]  /*6b50*/  LDCU.64 UR8, c[0x4][0x80] ;  /* 0x01001000ff0877ac */ /* 0x000e620008000a00 */
[----:B------:R-:W-:Y:S01]  /*6b60*/  MOV R15, 0x0 ;  /* 0x00000000000f7802 */ /* 0x000fe20000000f00 */
[----:B------:R-:W-:Y:S02]  /*6b70*/  HFMA2 R12, -RZ, RZ, 0, 5.9604644775390625e-08 ;  /* 0x00000001ff0c7431 */ /* 0x000fe400000001ff */
[----:B------:R-:W-:Y:S02]  /*6b80*/  IMAD.MOV.U32 R8, RZ, RZ, 0x70 ;  /* 0x00000070ff087424 */ /* 0x000fe400078e00ff */
[----:B------:R-:W-:Y:S01]  /*6b90*/  IMAD.MOV.U32 R13, RZ, RZ, RZ ;  /* 0x000000ffff0d7224 */ /* 0x000fe200078e00ff */
[----:B------:R-:W2:Y:S01]  /*6ba0*/  LDCU.64 UR6, c[0x4][0x88] ;  /* 0x01001100ff0677ac */ /* 0x000ea20008000a00 */
[----:B------:R-:W3:Y:S01]  /*6bb0*/  LDC.64 R14, c[0x4][R15] ;  /* 0x010000000f0e7b82 */ /* 0x000ee20000000a00 */
[----:B------:R-:W4:Y:S01]  /*6bc0*/  LDCU.64 UR4, c[0x4][0x8] ;  /* 0x01000100ff0477ac */ /* 0x000f220008000a00 */
[----:B-1----:R-:W-:Y:S01]  /*6bd0*/  MOV R5, UR9 ;  /* 0x0000000900057c02 */ /* 0x002fe20008000f00 */
[----:B------:R-:W-:Y:S01]  /*6be0*/  IMAD.U32 R4, RZ, RZ, UR8 ;  /* 0x00000008ff047e24 */ /* 0x000fe2000f8e00ff */
[----:B--2---:R-:W-:Y:S01]  /*6bf0*/  MOV R7, UR7 ;  /* 0x0000000700077c02 */ /* 0x004fe20008000f00 */
[----:B------:R-:W-:Y:S01]  /*6c00*/  IMAD.U32 R6, RZ, RZ, UR6 ;  /* 0x00000006ff067e24 */ /* 0x000fe2000f8e00ff */
[----:B----4-:R-:W-:Y:S01]  /*6c10*/  MOV R11, UR5 ;  /* 0x00000005000b7c02 */ /* 0x010fe20008000f00 */
[----:B------:R-:W-:Y:S02]  /*6c20*/  IMAD.U32 R10, RZ, RZ, UR4 ;  /* 0x00000004ff0a7e24 */ /* 0x000fe4000f8e00ff */
[----:B------:R-:W-:Y:S07]  /*6c30*/  LEPC R20, `(.L_x_115) ;  /* 0x000000001014794e */ /* 0x000fee0000000000 */
[----:B---3-5:R-:W-:Y:S05]  /*6c40*/  CALL.ABS.NOINC R14 ;  /* 0x000000000e007343 */ /* 0x028fea0003c00000 */
.L_x_115:
[----:B------:R-:W-:Y:S01]  /*6c50*/  LOP3.LUT P0, RZ, R98, 0x90, RZ, 0xc0, !PT ;  /* 0x0000009062ff7812 */ /* 0x000fe2000780c0ff */
[----:B------:R-:W-:Y:S11]  /*6c60*/  BSSY.RECONVERGENT B6, `(.L_x_116) ;  /* 0x0000013000067945 */ /* 0x000ff60003800200 */
[----:B------:R-:W-:Y:S01]  /*6c70*/  @!UPT UIADD3 URZ, UPT, UPT, URZ, URZ, URZ ;  /* 0x000000fffffff290 */ /* 0x000fe2000fffe0ff */
[----:B------:R-:W-:Y:S05]  /*6c80*/  @!P0 BRA `(.L_x_117) ;  /* 0x0000000000408947 */ /* 0x000fea0003800000 */
        /* <DEDUP_REMOVED lines=16> */
.L_x_117:
[----:B------:R-:W-:Y:S05]  /*6d90*/  BSYNC.RECONVERGENT B6 ;  /* 0x0000000000067941 */ /* 0x000fea0003800200 */
.L_x_116:
[----:B------:R-:W-:Y:S01]  /*6da0*/  R2UR UR4, R92 ;  /* 0x000000005c0472ca */ /* 0x000fe200000e0000 */
[----:B------:R-:W-:Y:S01]  /*6db0*/  UISETP.NE.U32.AND UP0, UPT, UR58, URZ, UPT ;  /* 0x000000ff3a00728c */ /* 0x000fe2000bf05070 */
[----:B------:R-:W-:Y:S02]  /*6dc0*/  ISETP.NE.U32.AND P4, PT, R84, RZ, PT ;  /* 0x000000ff5400720c */ /* 0x000fe40003f85070 */
[----:B------:R-:W-:Y:S01]  /*6dd0*/  ISETP.NE.U32.AND P3, PT, RZ, UR50, PT ;  /* 0x00000032ff007c0c */ /* 0x000fe2000bf65070 */
[----:B------:R-:W-:Y:S01]  /*6de0*/  UISETP.NE.AND.EX UP1, UPT, UR59, URZ, UPT, UP0 ;  /* 0x000000ff3b00728c */ /* 0x000fe2000bf25300 */
[----:B------:R-:W-:Y:S01]  /*6df0*/  ISETP.NE.AND.EX P4, PT, R85, RZ, PT, P4 ;  /* 0x000000ff5500720c */ /* 0x000fe20003f85340 */
[----:B------:R-:W-:Y:S01]  /*6e00*/  UPLOP3.LUT UP0, UPT, UPT, UPT, UPT, 0x40, 0x4 ;  /* 0x000000000004789c */ /* 0x000fe20003f0e870 */
[----:B------:R-:W-:Y:S05]  /*6e10*/  ISETP.NE.AND.EX P3, PT, RZ, UR51, PT, P3 ;  /* 0x00000033ff007c0c */ /* 0x000fea000bf65330 */
[----:B------:R-:W-:Y:S06]  /*6e20*/  UISETP.NE.AND UP2, UPT, UR4, URZ, UPT ;  /* 0x000000ff0400728c */ /* 0x000fec000bf45270 */
[----:B------:R-:W-:Y:S05]  /*6e30*/  PLOP3.LUT P1, PT, PT, PT, UP2, 0x80, 0x8 ;  /* 0x000000000008781c */ /* 0x000fea0003f2f028 */
[----:B------:R-:W-:Y:S06]  /*6e40*/  @UP2 UPLOP3.LUT UP0, UPT, UPT, UPT, UP1, 0x80, 0x8 ;  /* 0x000000000008289c */ /* 0x000fec0003f0f010 */
[----:B------:R-:W-:Y:S01]  /*6e50*/  PLOP3.LUT P0, PT, PT, PT, UP0, 0x80, 0x8 ;  /* 0x000000000008781c */ /* 0x000fe20003f0f008 */
[----:B------:R-:W-:Y:S01]  /*6e60*/  @!UPT UIADD3 URZ, UPT, UPT, URZ, URZ, URZ ;  /* 0x000000fffffff290 */ /* 0x000fe2000fffe0ff */
[----:B------:R-:W-:Y:S11]  /*6e70*/  BRA.U !UP1, `(.L_x_118) ;  /* 0x00000001093c7547 */ /* 0x000ff6000b800000 */
[----:B------:R-:W-:Y:S01]  /*6e80*/  UISETP.NE.U32.AND UP0, UPT, UR50, URZ, UPT ;  /* 0x000000ff3200728c */ /* 0x000fe2000bf05070 */
[----:B------:R-:W-:Y:S01]  /*6e90*/  HFMA2 R0, -RZ, RZ, 0, 5.9604644775390625e-08 ;  /* 0x00000001ff007431 */ /* 0x000fe200000001ff */
[----:B------:R-:W1:Y:S01]  /*6ea0*/  LDCU.64 UR8, c[0x0][0x358] ;  /* 0x00006b00ff0877ac */ /* 0x000e620008000a00 */
[----:B------:R-:W-:Y:S01]  /*6eb0*/  IMAD.MOV.U32 R86, RZ, RZ, 0x1 ;  /* 0x00000001ff567424 */ /* 0x000fe200078e00ff */
[----:B------:R-:W-:Y:S06]  /*6ec0*/  UISETP.NE.AND.EX UP0, UPT, UR51, URZ, UPT, UP0 ;  /* 0x000000ff3300728c */ /* 0x000fec000bf05300 */
        /* <DEDUP_REMOVED lines=9> */
[----:B-12---:R-:W-:Y:S02]  /*6f60*/  @!P2 IMAD.U32 R41, RZ, RZ, UR4 ;  /* 0x00000004ff29ae24 */ /* 0x006fe4000f8e00ff */
.L_x_118:
[----:B------:R-:W-:Y:S05]  /*6f70*/  @!P4 BRA `(.L_x_119) ;  /* 0x000000000024c947 */ /* 0x000fea0003800000 */
[----:B------:R-:W-:Y:S01]  /*6f80*/  ISETP.NE.U32.AND P2, PT, R74, RZ, PT ;  /* 0x000000ff4a00720c */ /* 0x000fe20003f45070 */
[----:B------:R-:W1:Y:S03]  /*6f90*/  LDCU.64 UR4, c[0x0][0x358] ;  /* 0x00006b00ff0477ac */ /* 0x000e660008000a00 */
[----:B------:R-:W-:Y:S11]  /*6fa0*/  ISETP.NE.AND.EX P2, PT, R75, RZ, PT, P2 ;  /* 0x000000ff4b00720c */ /* 0x000ff60003f45320 */
[----:B------:R-:W-:Y:S02]  /*6fb0*/  @!UPT UIADD3 URZ, UPT, UPT, URZ, URZ, URZ ;  /* 0x000000fffffff290 */ /* 0x000fe4000fffe0ff */
[----:B------:R-:W2:Y:S01]  /*6fc0*/  @P2 LDC.64 R4, c[0x0][0x8a8] ;  /* 0x00022a00ff042b82 */ /* 0x000ea20000000a00 */
[----:B------:R-:W-:Y:S04]  /*6fd0*/  @P2 IMAD R0, R84, UR47, RZ ;  /* 0x0000002f54002c24 */ /* 0x000fe8000f8e02ff */
[----:B--2---:R-:W-:Y:S05]  /*6fe0*/  @P2 IMAD.WIDE R4, R0, 0x4, R4 ;  /* 0x0000000400042825 */ /* 0x004fea00078e0204 */
[----:B-1---5:R1:W5:Y:S02]  /*6ff0*/  @P2 LDG.E R38, desc[UR4][R4.64] ;  /* 0x0000000404262981 */ /* 0x022364000c1e1900 */
[----:B-1----:R-:W2:Y:S02]  /*7000*/  @!P2 LDC R38, c[0x0][0x8a0] ;  /* 0x00022800ff26ab82 */ /* 0x002ea40000000800 */
.L_x_119:
[----:B-----5:R-:W-:Y:S01]  /*7010*/  FSETP.NEU.AND P2, PT, R41, RZ, PT ;  /* 0x000000ff2900720b */ /* 0x020fe20003f4d000 */
[----:B------:R-:W-:Y:S01]  /*7020*/  USHF.L.U32 UR8, UR46, 0x6, URZ ;  /* 0x000000062e087899 */ /* 0x000fe200080006ff */
[----:B------:R-:W-:Y:S01]  /*7030*/  SEL R5, RZ, 0xffffffff, P3 ;  /* 0xffffffffff057807 */ /* 0x000fe20001800000 */
[----:B------:R-:W-:Y:S01]  /*7040*/  UISETP.NE.AND UP0, UPT, UR60, 0x1, UPT ;  /* 0x000000013c00788c */ /* 0x000fe2000bf05270 */
[----:B------:R-:W-:Y:S01]  /*7050*/  LOP3.LUT P4, RZ, R86, 0xff, RZ, 0xc0, !PT ;  /* 0x000000ff56ff7812 */ /* 0x000fe2000788c0ff */
[----:B------:R-:W-:Y:S01]  /*7060*/  UIMAD.WIDE.U32 UR4, UR8, UR61, URZ ;  /* 0x0000003d080472a5 */ /* 0x000fe2000f8e00ff */
[----:B------:R-:W-:Y:S01]  /*7070*/  @P1 SEL R4, RZ, 0xffffffff, P2 ;  /* 0xffffffffff041807 */ /* 0x000fe20001000000 */
[----:B------:R-:W-:Y:S01]  /*7080*/  IMAD.U32 R103, RZ, RZ, UR8 ;  /* 0x00000008ff677e24 */ /* 0x000fe2000f8e00ff */
[----:B------:R-:W-:Y:S01]  /*7090*/  LEA R0, R94, UR44, 0x3 ;  /* 0x0000002c5e007c11 */ /* 0x000fe2000f8e18ff */
[----:B------:R-:W-:Y:S01]  /*70a0*/  BSSY B1, `(.L_x_120) ;  /* 0x000004e000017945 */ /* 0x000fe20003800000 */
[----:B------:R-:W-:Y:S01]  /*70b0*/  @P0 SEL R4, R5, R4, !P4 ;  /* 0x0000000405040207 */ /* 0x000fe20006000000 */
[----:B------:R-:W-:Y:S01]  /*70c0*/  IMAD.MOV.U32 R106, RZ, RZ, 0x1 ;  /* 0x00000001ff6a7424 */ /* 0x000fe200078e00ff */
[----:B------:R-:W-:Y:S01]  /*70d0*/  LEA R104, R36, UR44, 0x3 ;  /* 0x0000002c24687c11 */ /* 0x000fe2000f8e18ff */
[----:B------:R-:W-:Y:S01]  /*70e0*/  UMOV UR4, UR5 ;  /* 0x0000000500047c82 */ /* 0x000fe20008000000 */
[----:B------:R-:W-:Y:S01]  /*70f0*/  @P1 LOP3.LUT R4, R4, 0x1, RZ, 0xc0, !PT ;  /* 0x0000000104041812 */ /* 0x000fe200078ec0ff */
[----:B------:R-:W-:Y:S01]  /*7100*/  USHF.R.U32.HI UR4, URZ, UR62, UR4 ;  /* 0x0000003eff047299 */ /* 0x000fe20008011604 */
[----:B------:R-:W-:Y:S01]  /*7110*/  SHF.L.U32 R3, R96, 0x1f, RZ ;  /* 0x0000001f60037819 */ /* 0x000fe200000006ff */
[----:B------:R-:W-:Y:S01]  /*7120*/  IMAD.IADD R39, R37, 0x1, R2 ;  /* 0x0000000125277824 */ /* 0x000fe200078e0202 */
[----:B------:R-:W-:Y:S01]  /*7130*/  ISETP.NE.U32.OR P6, PT, R4, 0x1, !P1 ;  /* 0x000000010400780c */ /* 0x000fe20004fc5470 */
[----:B------:R-:W-:Y:S01]  /*7140*/  USEL UR4, UR8, UR4, !UP0 ;  /* 0x0000000408047287 */ /* 0x000fe2000c000000 */
[----:B------:R-:W-:Y:S01]  /*7150*/  R2UR UR6, R89 ;  /* 0x00000000590672ca */ /* 0x000fe200000e0000 */
[----:B------:R-:W-:Y:S01]  /*7160*/  UISETP.NE.AND UP0, UPT, UR63, 0x1, UPT ;  /* 0x000000013f00788c */ /* 0x000fe2000bf05270 */
[----:B------:R-:W-:Y:S02]  /*7170*/  R2UR UR9, R88 ;  /* 0x00000000580972ca */ /* 0x000fe400000e0000 */
[----:B------:R-:W-:Y:S02]  /*7180*/  CS2R R82, SRZ ;  /* 0x0000000000527805 */ /* 0x000fe4000001ff00 */
[----:B------:R-:W-:Y:S01]  /*7190*/  PLOP3.LUT P3, PT, PT, PT, UP1, 0x80, 0x8 ;  /* 0x000000000008781c */ /* 0x000fe20003f6f018 */
[----:B------:R-:W-:Y:S01]  /*71a0*/  IMAD.U32 R102, RZ, RZ, UR4 ;  /* 0x00000004ff667e24 */ /* 0x000fe2000f8e00ff */
[----:B------:R-:W-:Y:S01]  /*71b0*/  SEL R4, RZ, 0xffffffff, P2 ;  /* 0xffffffffff047807 */ /* 0x000fe20001000000 */
[----:B------:R-:W-:Y:S01]  /*71c0*/  IMAD R8, RZ, RZ, -UR4 ;  /* 0x80000004ff087e24 */ /* 0x000fe2000f8e02ff */
[----:B------:R-:W-:Y:S01]  /*71d0*/  PLOP3.LUT P2, PT, PT, PT, UP0, 0x80, 0x8 ;  /* 0x000000000008781c */ /* 0x000fe20003f4f008 */
[----:B------:R-:W-:Y:S01]  /*71e0*/  IMAD.U32 R101, RZ, RZ, UR4 ;  /* 0x00000004ff657e24 */ /* 0x000fe2000f8e00ff */
[----:B------:R-:W-:Y:S01]  /*71f0*/  P2R R105, PR, RZ, 0x40 ;  /* 0x00000040ff697803 */ /* 0x000fe20000000000 */
[----:B------:R-:W-:Y:S01]  /*7200*/  IMAD R103, R8, UR60, R103 ;  /* 0x0000003c08677c24 */ /* 0x000fe2000f8e0267 */
[----:B------:R-:W-:Y:S01]  /*7210*/  @P6 SHF.L.U32 R7, R93, 0x1f, RZ ;  /* 0x0000001f5d076819 */ /* 0x000fe200000006ff */
[----:B------:R-:W-:Y:S01]  /*7220*/  UIMAD.WIDE.U32 UR6, UR4, UR6, URZ ;  /* 0x00000006040672a5 */ /* 0x000fe2000f8e00ff */
[----:B------:R-:W-:Y:S02]  /*7230*/  CS2R R80, SRZ ;  /* 0x0000000000507805 */ /* 0x000fe4000001ff00 */
[----:B------:R-:W-:Y:S01]  /*7240*/  CS2R R78, SRZ ;  /* 0x00000000004e7805 */ /* 0x000fe2000001ff00 */
[----:B------:R-:W1:Y:S01]  /*7250*/  @P6 SYNCS.PHASECHK.TRANS64.TRYWAIT P1, [R0+URZ+0x1a0], R7 ;  /* 0x0001a007000065a7 */ /* 0x000e6200080211ff */
[----:B------:R-:W-:Y:S02]  /*7260*/  @P3 SEL R4, R5, R4, !P4 ;  /* 0x0000000405043207 */ /* 0x000fe40006000000 */
[----:B------:R-:W-:Y:S01]  /*7270*/  CS2R R76, SRZ ;  /* 0x00000000004c7805 */ /* 0x000fe2000001ff00 */
[----:B------:R-:W-:Y:S01]  /*7280*/  UMOV UR5, UR7 ;  /* 0x0000000700057c82 */ /* 0x000fe20008000000 */
[----:B------:R-:W-:Y:S01]  /*7290*/  LOP3.LUT R4, R4, 0x1, RZ, 0xc0, !PT ;  /* 0x0000000104047812 */ /* 0x000fe200078ec0ff */
[----:B------:R-:W-:Y:S03]  /*72a0*/  USHF.R.U32.HI UR5, URZ, UR9, UR5 ;  /* 0x00000009ff057299 */ /* 0x000fe60008011605 */
[----:B------:R-:W-:Y:S03]  /*72b0*/  ISETP.NE.U32.AND P5, PT, R4, 0x1, PT ;  /* 0x000000010400780c */ /* 0x000fe60003fa5070 */
[----:B------:R-:W-:Y:S02]  /*72c0*/  SEL R102, R102, UR5, !P2 ;  /* 0x0000000566667c07 */ /* 0x000fe4000d000000 */
[----:B------:R-:W-:Y:S01]  /*72d0*/  P2R R107, PR, RZ, 0x20 ;  /* 0x00000020ff6b7803 */ /* 0x000fe20000000000 */
[----:B------:R3:W4:Y:S02]  /*72e0*/  SYNCS.PHASECHK.TRANS64.TRYWAIT P0, [R104+URZ+0x1e0], R3 ;  /* 0x0001e003680075a7 */ /* 0x00072400080011ff */
[----:B------:R-:W-:Y:S04]  /*72f0*/  IMAD.MOV R6, RZ, RZ, -R102 ;  /* 0x000000ffff067224 */ /* 0x000fe800078e0a66 */
[----:B------:R-:W-:Y:S01]  /*7300*/  IMAD R101, R6, UR63, R101 ;  /* 0x0000003f06657c24 */ /* 0x000fe2000f8e0265 */
[----:B-1----:R-:W-:Y:S01]  /*7310*/  @P6 SEL R106, RZ, 0x1, !P1 ;  /* 0x00000001ff6a6807 */ /* 0x002fe20004800000 */
[----:B---3--:R-:W-:Y:S06]  /*7320*/  @!P6 BRA `(.L_x_121) ;  /* 0x000000000094e947 */ /* 0x008fec0003800000 */
[----:B------:R-:W-:Y:S01]  /*7330*/  @P5 IMAD R6, R94, 0x1000, R97 ;  /* 0x000010005e065824 */ /* 0x000fe200078e0261 */
[----:B------:R-:W-:Y:S01]  /*7340*/  LOP3.LUT P6, RZ, R73, 0x80, RZ, 0xc0, !PT ;  /* 0x0000008049ff7812 */ /* 0x000fe200078cc0ff */
[----:B------:R-:W1:Y:S01]  /*7350*/  S2R R2, SR_CgaCtaId ;  /* 0x0000000000027919 */ /* 0x000e620000008800 */
[----:B------:R-:W-:Y:S01]  /*7360*/  ISETP.NE.AND P2, PT, R106, RZ, PT ;  /* 0x000000ff6a00720c */ /* 0x000fe20003f45270 */
[----:B------:R-:W-:Y:S01]  /*7370*/  @P5 VIADD R4, R6, UR44 ;  /* 0x0000002c06045c36 */ /* 0x000fe20008000000 */
[----:B------:R-:W-:Y:S01]  /*7380*/  PLOP3.LUT P1, PT, PT, PT, PT, 0x8, 0x80 ;  /* 0x000000000080781c */ /* 0x000fe20003f2e170 */
[----:B------:R-:W-:Y:S01]  /*7390*/  BSSY B0, `(.L_x_122) ;  /* 0x000000d000007945 */ /* 0x000fe20003800000 */
[----:B------:R-:W-:Y:S01]  /*73a0*/  @P5 PLOP3.LUT P1, PT, P6, PT, PT, 0x80, 0x8 ;  /* 0x000000000008581c */ /* 0x000fe2000372f070 */
[C---:B------:R-:W-:Y:S01]  /*73b0*/  @P5 VIADD R5, R4.reuse, 0x300 ;  /* 0x0000030004055836 */ /* 0x040fe20000000000 */
[----:B------:R-:W-:Y:S01]  /*73c0*/  CS2R R78, SRZ ;  /* 0x00000000004e7805 */ /* 0x000fe2000001ff00 */
[----:B------:R-:W-:Y:S01]  /*73d0*/  @P5 VIADD R4, R4, 0x310 ;  /* 0x0000031004045836 */ /* 0x000fe20000000000 */
[----:B------:R-:W-:Y:S02]  /*73e0*/  CS2R R76, SRZ ;  /* 0x00000000004c7805 */ /* 0x000fe4000001ff00 */
[----:B------:R-:W-:Y:S02]  /*73f0*/  CS2R R82, SRZ ;  /* 0x0000000000527805 */ /* 0x000fe4000001ff00 */
[----:B------:R-:W-:Y:S05]  /*7400*/  CS2R R80, SRZ ;  /* 0x0000000000507805 */ /* 0x000fea000001ff00 */
[----:B------:R-:W-:Y:S01]  /*7410*/  @P1 VIADD R4, R5, 0xfffffff0 ;  /* 0xfffffff005041836 */ /* 0x000fe20000000000 */
[----:B------:R-:W-:Y:S06]  /*7420*/  @P2 BRA `(.L_x_123) ;  /* 0x00000000000c2947 */ /* 0x000fec0003800000 */
[----:B------:R-:W-:Y:S04]  /*7430*/  SHF.L.U32 R5, R93, 0x1f, RZ ;  /* 0x0000001f5d057819 */ /* 0x000fe800000006ff */
[----:B------:R-:W3:Y:S02]  /*7440*/  SYNCS.PHASECHK.TRANS64.TRYWAIT P1, [R0+URZ+0x1a0], R5 ;  /* 0x0001a005000075a7 */ /* 0x000ee400080211ff */
[----:B---3--:R-:W-:Y:S05]  /*7450*/  @!P1 BRA `(.L_x_124) ;  /* 0x0000002c002c9947 */ /* 0x008fea0003800000 */
.L_x_123:
[----:B------:R-:W-:Y:S05]  /*7460*/  BSYNC B0 ;  /* 0x0000000000007941 */ /* 0x000fea0003800000 */
.L_x_122:
[----:B------:R-:W-:Y:S01]  /*7470*/  ISETP.NE.AND P1, PT, R107, RZ, PT ;  /* 0x000000ff6b00720c */ /* 0x000fe20003f25270 */
[----:B---3--:R-:W-:Y:S02]  /*7480*/  VIADD R5, R0, 0x1b0 ;  /* 0x000001b000057836 */ /* 0x008fe40000000000 */
[----:B------:R-:W-:Y:S03]  /*7490*/  VIADD R94, R94, 0x1 ;  /* 0x000000015e5e7836 */ /* 0x000fe60000000000 */
[----:B-1----:R-:W-:Y:S07]  /*74a0*/  PRMT R2, R2, 0x654, R5 ;  /* 0x0000065402027816 */ /* 0x002fee0000000005 */
[----:B------:R1:W3:Y:S04]  /*74b0*/  @P1 LDS.128 R76, [R6+UR44+0x300] ;  /* 0x0003002c064c1984 */ /* 0x0002e80008000c00 */
[----:B------:R1:W1:Y:S01]  /*74c0*/  @P1 LDS.128 R80, [R4] ;  /* 0x0000000004501984 */ /* 0x0002620000000c00 */
[C---:B------:R-:W-:Y:S01]  /*74d0*/  ISETP.NE.AND P1, PT, R94.reuse, 0x2, PT ;  /* 0x000000025e00780c */ /* 0x040fe20003f25270 */
[----:B------:R-:W-:Y:S01]  /*74e0*/  @!PT LDS RZ, [RZ] ;  /* 0x00000000fffff984 */ /* 0x000fe20000000800 */
[----:B------:R-:W-:Y:S01]  /*74f0*/  @!PT LDS RZ, [RZ] ;  /* 0x00000000fffff984 */ /* 0x000fe20000000800 */
[----:B------:R-:W-:Y:S01]  /*7500*/  @!PT LDS RZ, [RZ] ;  /* 0x00000000fffff984 */ /* 0x000fe20000000800 */
[----:B------:R-:W-:Y:S01]  /*7510*/  @!PT LDS RZ, [RZ] ;  /* 0x00000000fffff984 */ /* 0x000fe20000000800 */
[----:B------:R5:W-:Y:S06]  /*7520*/  MEMBAR.ALL.CTA ;  /* 0x0000000000007992 */ /* 0x000bec0000008000 */
[----:B-----5:R-:W5:Y:S01]  /*7530*/  FENCE.VIEW.ASYNC.S ;  /* 0x00000000000073c6 */ /* 0x020f620000000000 */
[----:B------:R-:W-:Y:S02]  /*7540*/  SEL R0, RZ, 0x1, P1 ;  /* 0x00000001ff007807 */ /* 0x000fe40000800000 */
[----:B------:R-:W-:Y:S02]  /*7550*/  SEL R94, R94, RZ, P1 ;  /* 0x000000ff5e5e7207 */ /* 0x000fe40000800000 */
[----:B------:R-:W-:Y:S01]  /*7560*/  LOP3.LUT R93, R93, R0, RZ, 0x3c, !PT ;  /* 0x000000005d5d7212 */ /* 0x000fe200078e3cff */
[----:B-----5:R1:W-:Y:S06]  /*7570*/  SYNCS.ARRIVE.TRANS64.RED.A1T0 RZ, [R2+URZ], RZ ;  /* 0x000000ff02ff79a7 */ /* 0x0203ec00081004ff */
.L_x_121:
[----:B------:R-:W-:Y:S05]  /*7580*/  BSYNC B1 ;  /* 0x0000000000017941 */ /* 0x000fea0003800000 */
.L_x_120:
[----:B------:R-:W-:Y:S04]  /*7590*/  SHF.R.U32.HI R0, RZ, 0x15, R39 ;  /* 0x00000015ff007819 */ /* 0x000fe80000011627 */
[----:B------:R-:W-:Y:S01]  /*75a0*/  LOP3.LUT P1, RZ, R0, 0x3, R87, 0x48, !PT ;  /* 0x0000000300ff7812 */ /* 0x000fe20007824857 */
[----:B------:R-:W-:Y:S01]  /*75b0*/  @!UPT UIADD3 URZ, UPT, UPT, URZ, URZ, URZ ;  /* 0x000000fffffff290 */ /* 0x000fe2000fffe0ff */
[----:B----4-:R-:W-:Y:S11]  /*75c0*/  @P0 BRA `(.L_x_125) ;  /* 0x0000000000080947 */ /* 0x010ff60003800000 */
[----:B------:R-:W4:Y:S02]  /*75d0*/  SYNCS.PHASECHK.TRANS64.TRYWAIT P0, [R104+URZ+0x1e0], R3 ;  /* 0x0001e003680075a7 */ /* 0x000f2400080011ff */
[----:B----4-:R-:W-:Y:S05]  /*75e0*/  @!P0 BRA `(.L_x_126) ;  /* 0x0000002800dc8947 */ /* 0x010fea0003800000 */
.L_x_125:
[----:B------:R-:W-:Y:S04]  /*75f0*/  BSSY.RECONVERGENT B6, `(.L_x_127) ;  /* 0x0000012000067945 */ /* 0x000fe80003800200 */
[----:B------:R-:W-:Y:S05]  /*7600*/  @!P1 BRA `(.L_x_128) ;  /* 0x0000000000409947 */ /* 0x000fea0003800000 */
[----:B------:R-:W5:Y:S01]  /*7610*/  LDCU.64 UR8, c[0x4][0x70] ;  /* 0x01000e00ff0877ac */ /* 0x000f620008000a00 */
[----:B----4-:R-:W-:Y:S01]  /*7620*/  MOV R3, 0x0 ;  /* 0x0000000000037802 */ /* 0x010fe20000000f00 */
[----:B------:R-:W-:Y:S02]  /*7630*/  HFMA2 R12, -RZ, RZ, 0, 5.9604644775390625e-08 ;  /* 0x00000001ff0c7431 */ /* 0x000fe400000001ff */
[----:B------:R-:W-:Y:S02]  /*7640*/  IMAD.MOV.U32 R8, RZ, RZ, 0x192 ;  /* 0x00000192ff087424 */ /* 0x000fe400078e00ff */
[----:B------:R-:W-:Y:S01]  /*7650*/  IMAD.MOV.U32 R13, RZ, RZ, RZ ;  /* 0x000000ffff0d7224 */ /* 0x000fe200078e00ff */
[----:B------:R-:W4:Y:S01]  /*7660*/  LDCU.64 UR6, c[0x4][0x78] ;  /* 0x01000f00ff0677ac */ /* 0x000f220008000a00 */
[----:B-1----:R-:W1:Y:S01]  /*7670*/  LDC.64 R2, c[0x4][R3] ;  /* 0x0100000003027b82 */ /* 0x002e620000000a00 */
[----:B------:R-:W2:Y:S01]  /*7680*/  LDCU.64 UR4, c[0x4][0x10] ;  /* 0x01000200ff0477ac */ /* 0x000ea20008000a00 */
[----:B-----5:R-:W-:Y:S01]  /*7690*/  MOV R5, UR9 ;  /* 0x0000000900057c02 */ /* 0x020fe20008000f00 */
[----:B------:R-:W-:Y:S01]  /*76a0*/  IMAD.U32 R4, RZ, RZ, UR8 ;  /* 0x00000008ff047e24 */ /* 0x000fe2000f8e00ff */
[----:B----4-:R-:W-:Y:S01]  /*76b0*/  MOV R7, UR7 ;  /* 0x0000000700077c02 */ /* 0x010fe20008000f00 */
[----:B------:R-:W-:Y:S01]  /*76c0*/  IMAD.U32 R6, RZ, RZ, UR6 ;  /* 0x00000006ff067e24 */ /* 0x000fe2000f8e00ff */
[----:B--2---:R-:W-:Y:S01]  /*76d0*/  MOV R11, UR5 ;  /* 0x00000005000b7c02 */ /* 0x004fe20008000f00 */
[----:B------:R-:W-:Y:S02]  /*76e0*/  IMAD.U32 R10, RZ, RZ, UR4 ;  /* 0x00000004ff0a7e24 */ /* 0x000fe4000f8e00ff */
[----:B------:R-:W-:Y:S07]  /*76f0*/  LEPC R20, `(.L_x_128) ;  /* 0x000000001014794e */ /* 0x000fee0000000000 */
[----:B-1-3--:R-:W-:Y:S05]  /*7700*/  CALL.ABS.NOINC R2 ;  /* 0x0000000002007343 */ /* 0x00afea0003c00000 */
.L_x_128:
[----:B------:R-:W-:Y:S05]  /*7710*/  BSYNC.RECONVERGENT B6 ;  /* 0x0000000000067941 */ /* 0x000fea0003800200 */
.L_x_127:
[-C--:B---3--:R-:W-:Y:S01]  /*7720*/  F2FP.F16.E4M3.UNPACK_B R42, R76.reuse ;  /* 0x0000004cff2a723e */ /* 0x088fe200020006ff */
[----:B------:R-:W-:Y:S05]  /*7730*/  WARPSYNC.ALL ;  /* 0x0000000000007948 */ /* 0x000fea0003800000 */
[----:B------:R-:W-:Y:S01]  /*7740*/  R2UR UR4, R39 ;  /* 0x00000000270472ca */ /* 0x000fe200000e0000 */
[--C-:B------:R-:W-:Y:S01]  /*7750*/  HADD2.F32 R40, -RZ, R42.reuse.H0_H0 ;  /* 0x2000002aff287230 */ /* 0x100fe20000004100 */
[----:B------:R-:W-:Y:S01]  /*7760*/  F2FP.F16.E4M3.UNPACK_B R44, R76.H1 ;  /* 0x0000004cff2c723e */ /* 0x000fe200030006ff */
[----:B------:R-:W-:Y:S01]  /*7770*/  HADD2.F32 R43, -RZ, R42.H1_H1 ;  /* 0x3000002aff2b7230 */ /* 0x000fe20000004100 */
[-C--:B------:R-:W-:Y:S01]  /*7780*/  F2FP.F16.E4M3.UNPACK_B R46, R77.reuse ;  /* 0x0000004dff2e723e */ /* 0x080fe200020006ff */
[----:B------:R-:W-:Y:S01]  /*7790*/  BSSY.RECONVERGENT B0, `(.L_x_129) ;  /* 0x00000a2000007945 */ /* 0x000fe20003800200 */
[----:B------:R-:W-:Y:S01]  /*77a0*/  F2FP.F16.E4M3.UNPACK_B R48, R77.H1 ;  /* 0x0000004dff30723e */ /* 0x000fe200030006ff */
[--C-:B------:R-:W-:Y:S01]  /*77b0*/  HADD2.F32 R42, -RZ, R44.reuse.H0_H0 ;  /* 0x2000002cff2a7230 */ /* 0x100fe20000004100 */
[-C--:B------:R-:W-:Y:S01]  /*77c0*/  F2FP.F16.E4M3.UNPACK_B R50, R78.reuse ;  /* 0x0000004eff32723e */ /* 0x080fe200020006ff */
[----:B------:R-:W-:Y:S01]  /*77d0*/  HADD2.F32 R44, -RZ, R44.H1_H1 ;  /* 0x3000002cff2c7230 */ /* 0x000fe20000004100 */
[----:B------:R-:W-:Y:S01]  /*77e0*/  F2FP.F16.E4M3.UNPACK_B R52, R78.H1 ;  /* 0x0000004eff34723e */ /* 0x000fe200030006ff */
[--C-:B------:R-:W-:Y:S01]  /*77f0*/  HADD2.F32 R45, -RZ, R46.reuse.H0_H0 ;  /* 0x2000002eff2d7230 */ /* 0x100fe20000004100 */
[-C--:B------:R-:W-:Y:S01]  /*7800*/  F2FP.F16.E4M3.UNPACK_B R54, R79.reuse ;  /* 0x0000004fff36723e */ /* 0x080fe200020006ff */
[----:B-1----:R-:W2:Y:S01]  /*7810*/  LDTM.x32 R4, tmem[UR4] ;  /* 0x00000004000479ee */ /* 0x002ea200082c0000 */
[----:B------:R-:W-:Y:S01]  /*7820*/  F2FP.F16.E4M3.UNPACK_B R56, R79.H1 ;  /* 0x0000004fff38723e */ /* 0x000fe200030006ff */
[----:B------:R-:W-:Y:S01]  /*7830*/  HADD2.F32 R46, -RZ, R46.H1_H1 ;  /* 0x3000002eff2e7230 */ /* 0x000fe20000004100 */
[----:B------:R-:W-:Y:S01]  /*7840*/  F2FP.F16.E4M3.UNPACK_B R58, R80 ;  /* 0x00000050ff3a723e */ /* 0x000fe200020006ff */
[--C-:B------:R-:W-:Y:S01]  /*7850*/  HADD2.F32 R49, -RZ, R50.reuse.H0_H0 ;  /* 0x20000032ff317230 */ /* 0x100fe20000004100 */
[----:B------:R-:W-:Y:S01]  /*7860*/  IADD3 R117, PT, PT, R97, UR44, RZ ;  /* 0x0000002c61757c10 */ /* 0x000fe2000fffe0ff */
[----:B------:R-:W-:Y:S01]  /*7870*/  HADD2.F32 R50, -RZ, R50.H1_H1 ;  /* 0x30000032ff327230 */ /* 0x000fe20000004100 */
[----:B------:R-:W-:Y:S01]  /*7880*/  ISETP.NE.AND P6, PT, R105, RZ, PT ;  /* 0x000000ff6900720c */ /* 0x000fe20003fc5270 */
[--C-:B------:R-:W-:Y:S01]  /*7890*/  HADD2.F32 R53, -RZ, R54.reuse.H0_H0 ;  /* 0x20000036ff357230 */ /* 0x100fe20000004100 */
[----:B------:R-:W-:Y:S01]  /*78a0*/  LOP3.LUT P5, RZ, R73, 0x80, RZ, 0xc0, !PT ;  /* 0x0000008049ff7812 */ /* 0x000fe200078ac0ff */
[----:B------:R-:W-:Y:S01]  /*78b0*/  HADD2.F32 R54, -RZ, R54.H1_H1 ;  /* 0x30000036ff367230 */ /* 0x000fe20000004100 */
[----:B------:R-:W-:Y:S01]  /*78c0*/  F2FP.F16.E4M3.UNPACK_B R62, R81 ;  /* 0x00000051ff3e723e */ /* 0x000fe200020006ff */
[--C-:B------:R-:W-:Y:S01]  /*78d0*/  HADD2.F32 R57, -RZ, R58.reuse.H0_H0 ;  /* 0x2000003aff397230 */ /* 0x100fe20000004100 */
[----:B------:R-:W-:Y:S01]  /*78e0*/  F2FP.F16.E4M3.UNPACK_B R66, R82 ;  /* 0x00000052ff42723e */ /* 0x000fe200020006ff */
[----:B------:R-:W-:Y:S01]  /*78f0*/  HADD2.F32 R58, -RZ, R58.H1_H1 ;  /* 0x3000003aff3a7230 */ /* 0x000fe20000004100 */
[----:B------:R-:W-:Y:S01]  /*7900*/  F2FP.F16.E4M3.UNPACK_B R70, R83 ;  /* 0x00000053ff46723e */ /* 0x000fe200020006ff */
[--C-:B------:R-:W-:Y:S01]  /*7910*/  HADD2.F32 R61, -RZ, R62.reuse.H0_H0 ;  /* 0x2000003eff3d7230 */ /* 0x100fe20000004100 */
[----:B------:R-:W-:Y:S01]  /*7920*/  F2FP.F16.E4M3.UNPACK_B R60, R80.H1 ;  /* 0x00000050ff3c723e */ /* 0x000fe200030006ff */
[----:B------:R-:W-:Y:S01]  /*7930*/  HADD2.F32 R62, -RZ, R62.H1_H1 ;  /* 0x3000003eff3e7230 */ /* 0x000fe20000004100 */
[----:B------:R-:W-:Y:S01]  /*7940*/  F2FP.F16.E4M3.UNPACK_B R64, R81.H1 ;  /* 0x00000051ff40723e */ /* 0x000fe200030006ff */
[--C-:B------:R-:W-:Y:S01]  /*7950*/  HADD2.F32 R65, -RZ, R66.reuse.H0_H0 ;  /* 0x20000042ff417230 */ /* 0x100fe20000004100 */
[----:B------:R-:W-:Y:S01]  /*7960*/  F2FP.F16.E4M3.UNPACK_B R68, R82.H1 ;  /* 0x00000052ff44723e */ /* 0x000fe200030006ff */
[----:B------:R-:W-:Y:S01]  /*7970*/  HADD2.F32 R66, -RZ, R66.H1_H1 ;  /* 0x30000042ff427230 */ /* 0x000fe20000004100 */
[----:B------:R-:W-:Y:S01]  /*7980*/  F2FP.F16.E4M3.UNPACK_B R72, R83.H1 ;  /* 0x00000053ff48723e */ /* 0x000fe200030006ff */
[C---:B--2---:R-:W-:Y:S01]  /*7990*/  FMUL R0, R38.reuse, R4 ;  /* 0x0000000426007220 */ /* 0x044fe20000400000 */
[C---:B------:R-:W-:Y:S01]  /*79a0*/  FMUL R2, R38.reuse, R5 ;  /* 0x0000000526027220 */ /* 0x040fe20000400000 */
[C---:B------:R-:W-:Y:S01]  /*79b0*/  FMUL R4, R38.reuse, R8 ;  /* 0x0000000826047220 */ /* 0x040fe20000400000 */
[C---:B------:R-:W-:Y:S01]  /*79c0*/  FMUL R5, R38.reuse, R9 ;  /* 0x0000000926057220 */ /* 0x040fe20000400000 */
[C---:B------:R-:W-:Y:S01]  /*79d0*/  FFMA R0, R41.reuse, R40, R0 ;  /* 0x0000002829007223 */ /* 0x040fe20000000000 */
[----:B------:R-:W-:Y:S01]  /*79e0*/  FFMA R2, R41, R43, R2 ;  /* 0x0000002b29027223 */ /* 0x000fe20000000002 */
[C---:B------:R-:W-:Y:S01]  /*79f0*/  FMUL R8, R38.reuse, R12 ;  /* 0x0000000c26087220 */ /* 0x040fe20000400000 */
        /* <DEDUP_REMOVED lines=9> */
[--C-:B------:R-:W-:Y:S02]  /*7a90*/  HADD2.F32 R69, -RZ, R70.reuse.H0_H0 ;  /* 0x20000046ff457230 */ /* 0x100fe40000004100 */
[C---:B------:R-:W-:Y:S01]  /*7aa0*/  FMUL R28, R38.reuse, R32 ;  /* 0x00000020261c7220 */ /* 0x040fe20000400000 */
[----:B------:R-:W-:Y:S02]  /*7ab0*/  HADD2.F32 R70, -RZ, R70.H1_H1 ;  /* 0x30000046ff467230 */ /* 0x000fe40000004100 */
[C---:B------:R-:W-:Y:S01]  /*7ac0*/  FMUL R29, R38.reuse, R33 ;  /* 0x00000021261d7220 */ /* 0x040fe20000400000 */
[C---:B----4-:R-:W-:Y:S01]  /*7ad0*/  FMUL R3, R38.reuse, R6 ;  /* 0x0000000626037220 */ /* 0x050fe20000400000 */
[C---:B------:R-:W-:Y:S01]  /*7ae0*/  FMUL R7, R38.reuse, R7 ;  /* 0x0000000726077220 */ /* 0x040fe20000400000 */
[--C-:B------:R-:W-:Y:S02]  /*7af0*/  HADD2.F32 R47, -RZ, R48.reuse.H0_H0 ;  /* 0x20000030ff2f7230 */ /* 0x100fe40000004100 */
[C---:B------:R-:W-:Y:S01]  /*7b00*/  FMUL R6, R38.reuse, R10 ;  /* 0x0000000a26067220 */ /* 0x040fe20000400000 */
[----:B------:R-:W-:Y:S01]  /*7b10*/  ISETP.NE.AND P0, PT, R99, RZ, PT ;  /* 0x000000ff6300720c */ /* 0x000fe20003f05270 */
[C---:B------:R-:W-:Y:S01]  /*7b20*/  FFMA R3, R41.reuse, R42, R3 ;  /* 0x0000002a29037223 */ /* 0x040fe20000000003 */
[----:B------:R-:W-:Y:S02]  /*7b30*/  HADD2.F32 R48, -RZ, R48.H1_H1 ;  /* 0x30000030ff307230 */ /* 0x000fe40000004100 */
[C---:B------:R-:W-:Y:S01]  /*7b40*/  FFMA R7, R41.reuse, R44, R7 ;  /* 0x0000002c29077223 */ /* 0x040fe20000000007 */
[C---:B------:R-:W-:Y:S01]  /*7b50*/  FMUL R11, R38.reuse, R11 ;  /* 0x0000000b260b7220 */ /* 0x040fe20000400000 */
[C---:B------:R-:W-:Y:S01]  /*7b60*/  FFMA R4, R41.reuse, R45, R4 ;  /* 0x0000002d29047223 */ /* 0x040fe20000000004 */
[----:B------:R-:W-:Y:S01]  /*7b70*/  FFMA R5, R41, R46, R5 ;  /* 0x0000002e29057223 */ /* 0x000fe20000000005 */
[--C-:B------:R-:W-:Y:S01]  /*7b80*/  HADD2.F32 R51, -RZ, R52.reuse.H0_H0 ;  /* 0x20000034ff337230 */ /* 0x100fe20000004100 */
[----:B------:R-:W-:Y:S01]  /*7b90*/  F2FP.SATFINITE.E4M3.F32.PACK_AB_MERGE_C R105, R7, R3, RZ ;  /* 0x000000030769723e */ /* 0x000fe200048070ff */
[C---:B------:R-:W-:Y:S01]  /*7ba0*/  FFMA R6, R41.reuse, R47, R6 ;  /* 0x0000002f29067223 */ /* 0x040fe20000000006 */
[----:B------:R-:W-:Y:S02]  /*7bb0*/  HADD2.F32 R52, -RZ, R52.H1_H1 ;  /* 0x30000034ff347230 */ /* 0x000fe40000004100 */
[----:B------:R-:W-:Y:S01]  /*7bc0*/  FMUL R10, R38, R14 ;  /* 0x0000000e260a7220 */ /* 0x000fe20000400000 */
[----:B------:R-:W-:Y:S01]  /*7bd0*/  F2FP.SATFINITE.E4M3.F32.PACK_AB_MERGE_C R108, R2, R0, R105 ;  /* 0x00000000026c723e */ /* 0x000fe20004807069 */
[C---:B------:R-:W-:Y:S01]  /*7be0*/  FFMA R11, R41.reuse, R48, R11 ;  /* 0x00000030290b7223 */ /* 0x040fe2000000000b */
[----:B------:R-:W-:Y:S01]  /*7bf0*/  MOV R105, 0x10 ;  /* 0x0000001000697802 */ /* 0x000fe20000000f00 */
[C---:B------:R-:W-:Y:S01]  /*7c00*/  FMUL R15, R38.reuse, R15 ;  /* 0x0000000f260f7220 */ /* 0x040fe20000400000 */
[C---:B------:R-:W-:Y:S01]  /*7c10*/  FFMA R8, R41.reuse, R49, R8 ;  /* 0x0000003129087223 */ /* 0x040fe20000000008 */
[----:B------:R-:W-:Y:S01]  /*7c20*/  FFMA R9, R41, R50, R9 ;  /* 0x0000003229097223 */ /* 0x000fe20000000009 */
[----:B------:R-:W-:Y:S01]  /*7c30*/  F2FP.SATFINITE.E4M3.F32.PACK_AB_MERGE_C R109, R11, R6, RZ ;  /* 0x000000060b6d723e */ /* 0x000fe200048070ff */
[--C-:B------:R-:W-:Y:S01]  /*7c40*/  HADD2.F32 R55, -RZ, R56.reuse.H0_H0 ;  /* 0x20000038ff377230 */ /* 0x100fe20000004100 */
[----:B------:R-:W-:Y:S01]  /*7c50*/  SEL R116, R105, 0xfffffff0, !P5 ;  /* 0xfffffff069747807 */ /* 0x000fe20006800000 */
[----:B------:R-:W-:Y:S01]  /*7c60*/  FFMA R10, R41, R51, R10 ;  /* 0x00000033290a7223 */ /* 0x000fe2000000000a */
[----:B------:R-:W-:Y:S01]  /*7c70*/  F2FP.SATFINITE.E4M3.F32.PACK_AB_MERGE_C R109, R5, R4, R109 ;  /* 0x00000004056d723e */ /* 0x000fe2000480706d */
[----:B------:R-:W-:Y:S01]  /*7c80*/  FFMA R15, R41, R52, R15 ;  /* 0x00000034290f7223 */ /* 0x000fe2000000000f */
[----:B------:R-:W-:Y:S01]  /*7c90*/  IADD3 R105, PT, PT, R117, R116, RZ ;  /* 0x0000007475697210 */ /* 0x000fe20007ffe0ff */
[C---:B------:R-:W-:Y:S01]  /*7ca0*/  FFMA R12, R41.reuse, R53, R12 ;  /* 0x00000035290c7223 */ /* 0x040fe2000000000c */
[----:B------:R-:W-:Y:S01]  /*7cb0*/  FFMA R13, R41, R54, R13 ;  /* 0x00000036290d7223 */ /* 0x000fe2000000000d */
[----:B------:R-:W-:Y:S01]  /*7cc0*/  HADD2.F32 R56, -RZ, R56.H1_H1 ;  /* 0x30000038ff387230 */ /* 0x000fe20000004100 */
[----:B------:R-:W-:Y:S01]  /*7cd0*/  F2FP.SATFINITE.E4M3.F32.PACK_AB_MERGE_C R110, R15, R10, RZ ;  /* 0x0000000a0f6e723e */ /* 0x000fe200048070ff */
[C---:B------:R-:W-:Y:S01]  /*7ce0*/  FMUL R14, R38.reuse, R18 ;  /* 0x00000012260e7220 */ /* 0x040fe20000400000 */
[C---:B------:R-:W-:Y:S01]  /*7cf0*/  FMUL R19, R38.reuse, R19 ;  /* 0x0000001326137220 */ /* 0x040fe20000400000 */
[--C-:B------:R-:W-:Y:S02]  /*7d00*/  HADD2.F32 R59, -RZ, R60.reuse.H0_H0 ;  /* 0x2000003cff3b7230 */ /* 0x100fe40000004100 */
[C---:B------:R-:W-:Y:S01]  /*7d10*/  FMUL R18, R38.reuse, R22 ;  /* 0x0000001626127220 */ /* 0x040fe20000400000 */
[C---:B------:R-:W-:Y:S01]  /*7d20*/  FFMA R14, R41.reuse, R55, R14 ;  /* 0x00000037290e7223 */ /* 0x040fe2000000000e */
[----:B------:R-:W-:Y:S02]  /*7d30*/  HADD2.F32 R60, -RZ, R60.H1_H1 ;  /* 0x3000003cff3c7230 */ /* 0x000fe40000004100 */
[C---:B------:R-:W-:Y:S01]  /*7d40*/  FFMA R19, R41.reuse, R56, R19 ;  /* 0x0000003829137223 */ /* 0x040fe20000000013 */
[C---:B------:R-:W-:Y:S01]  /*7d50*/  FMUL R23, R38.reuse, R23 ;  /* 0x0000001726177220 */ /* 0x040fe20000400000 */
[C---:B------:R-:W-:Y:S01]  /*7d60*/  FFMA R16, R41.reuse, R57, R16 ;  /* 0x0000003929107223 */ /* 0x040fe20000000010 */
[C---:B------:R-:W-:Y:S01]  /*7d70*/  FFMA R17, R41.reuse, R58, R17 ;  /* 0x0000003a29117223 */ /* 0x040fe20000000011 */
[--C-:B------:R-:W-:Y:S02]  /*7d80*/  HADD2.F32 R63, -RZ, R64.reuse.H0_H0 ;  /* 0x20000040ff3f7230 */ /* 0x100fe40000004100 */
[C---:B------:R-:W-:Y:S01]  /*7d90*/  FFMA R18, R41.reuse, R59, R18 ;  /* 0x0000003b29127223 */ /* 0x040fe20000000012 */
[----:B------:R-:W-:Y:S02]  /*7da0*/  HADD2.F32 R64, -RZ, R64.H1_H1 ;  /* 0x30000040ff407230 */ /* 0x000fe40000004100 */
[C---:B------:R-:W-:Y:S01]  /*7db0*/  FMUL R22, R38.reuse, R26 ;  /* 0x0000001a26167220 */ /* 0x040fe20000400000 */
        /* <DEDUP_REMOVED lines=16> */
[----:B------:R-:W-:Y:S01]  /*7ec0*/  FFMA R31, R41, R68, R31 ;  /* 0x00000044291f7223 */ /* 0x000fe2000000001f */
[----:B------:R-:W-:Y:S01]  /*7ed0*/  FMUL R35, R38, R35 ;  /* 0x0000002326237220 */ /* 0x000fe20000400000 */
[----:B------:R-:W-:Y:S01]  /*7ee0*/  F2FP.SATFINITE.E4M3.F32.PACK_AB_MERGE_C R111, R19, R14, RZ ;  /* 0x0000000e136f723e */ /* 0x000fe200048070ff */
[C---:B------:R-:W-:Y:S01]  /*7ef0*/  FFMA R28, R41.reuse, R69, R28 ;  /* 0x00000045291c7223 */ /* 0x040fe2000000001c */
[C---:B------:R-:W-:Y:S01]  /*7f00*/  FFMA R29, R41.reuse, R70, R29 ;  /* 0x00000046291d7223 */ /* 0x040fe2000000001d */
[C---:B------:R-:W-:Y:S01]  /*7f10*/  FFMA R30, R41.reuse, R71, R30 ;  /* 0x00000047291e7223 */ /* 0x040fe2000000001e */
[----:B------:R-:W-:Y:S01]  /*7f20*/  FFMA R35, R41, R72, R35 ;  /* 0x0000004829237223 */ /* 0x000fe20000000023 */
[----:B------:R-:W-:Y:S02]  /*7f30*/  F2FP.SATFINITE.E4M3.F32.PACK_AB_MERGE_C R110, R9, R8, R110 ;  /* 0x00000008096e723e */ /* 0x000fe4000480706e */
[----:B------:R-:W-:Y:S02]  /*7f40*/  F2FP.SATFINITE.E4M3.F32.PACK_AB_MERGE_C R111, R13, R12, R111 ;  /* 0x0000000c0d6f723e */ /* 0x000fe4000480706f */
[----:B------:R-:W-:Y:S02]  /*7f50*/  F2FP.SATFINITE.E4M3.F32.PACK_AB_MERGE_C R112, R23, R18, RZ ;  /* 0x000000121770723e */ /* 0x000fe400048070ff */
[----:B------:R-:W-:Y:S01]  /*7f60*/  F2FP.SATFINITE.E4M3.F32.PACK_AB_MERGE_C R113, R27, R22, RZ ;  /* 0x000000161b71723e */ /* 0x000fe200048070ff */
[----:B------:R1:W-:Y:S01]  /*7f70*/  STS.128 [R97+UR44+0x2300], R108 ;  /* 0x0023006c61007988 */ /* 0x0003e20008000c2c */
[----:B------:R-:W-:Y:S02]  /*7f80*/  F2FP.SATFINITE.E4M3.F32.PACK_AB_MERGE_C R114, R31, R26, RZ ;  /* 0x0000001a1f72723e */ /* 0x000fe400048070ff */
[----:B------:R-:W-:Y:S02]  /*7f90*/  F2FP.SATFINITE.E4M3.F32.PACK_AB_MERGE_C R118, R35, R30, RZ ;  /* 0x0000001e2376723e */ /* 0x000fe400048070ff */
[----:B------:R-:W-:Y:S02]  /*7fa0*/  F2FP.SATFINITE.E4M3.F32.PACK_AB_MERGE_C R112, R17, R16, R112 ;  /* 0x000000101170723e */ /* 0x000fe40004807070 */
[----:B------:R-:W-:Y:S02]  /*7fb0*/  F2FP.SATFINITE.E4M3.F32.PACK_AB_MERGE_C R113, R21, R20, R113 ;  /* 0x000000141571723e */ /* 0x000fe40004807071 */
[----:B------:R-:W-:Y:S02]  /*7fc0*/  F2FP.SATFINITE.E4M3.F32.PACK_AB_MERGE_C R114, R25, R24, R114 ;  /* 0x000000181972723e */ /* 0x000fe40004807072 */
[----:B------:R-:W-:Y:S02]  /*7fd0*/  F2FP.SATFINITE.E4M3.F32.PACK_AB_MERGE_C R115, R29, R28, R118 ;  /* 0x0000001c1d73723e */ /* 0x000fe40004807076 */
[----:B------:R-:W-:Y:S02]  /*7fe0*/  LEA R117, R94, UR44, 0x3 ;  /* 0x0000002c5e757c11 */ /* 0x000fe4000f8e18ff */
[----:B------:R-:W-:Y:S01]  /*7ff0*/  @P6 SHF.L.U32 R118, R93, 0x1f, RZ ;  /* 0x0000001f5d766819 */ /* 0x000fe200000006ff */
[----:B------:R1:W-:Y:S01]  /*8000*/  STS.128 [R105+0x2300], R112 ;  /* 0x0023007069007388 */ /* 0x0003e20000000c00 */
[----:B------:R-:W-:Y:S01]  /*8010*/  @!PT LDS RZ, [RZ] ;  /* 0x00000000fffff984 */ /* 0x000fe20000000800 */
[----:B------:R-:W-:Y:S01]  /*8020*/  @!PT LDS RZ, [RZ] ;  /* 0x00000000fffff984 */ /* 0x000fe20000000800 */
[----:B------:R-:W-:Y:S01]  /*8030*/  @!PT LDS RZ, [RZ] ;  /* 0x00000000fffff984 */ /* 0x000fe20000000800 */
[----:B------:R-:W-:Y:S01]  /*8040*/  @!PT LDS RZ, [RZ] ;  /* 0x00000000fffff984 */ /* 0x000fe20000000800 */
[----:B------:R2:W-:Y:S07]  /*8050*/  MEMBAR.ALL.CTA ;  /* 0x0000000000007992 */ /* 0x0005ee0000008000 */
[----:B--2---:R-:W2:Y:S02]  /*8060*/  FENCE.VIEW.ASYNC.S ;  /* 0x00000000000073c6 */ /* 0x004ea40000000000 */
[----:B--2---:R-:W-:Y:S06]  /*8070*/  BAR.SYNC.DEFER_BLOCKING 0x1, 0x80 ;  /* 0x0042000000007b1d */ /* 0x004fec0000010000 */
[----:B------:R-:W-:Y:S05]  /*8080*/  @P0 BRA `(.L_x_130) ;  /* 0x0000000000480947 */ /* 0x000fea0003800000 */
[----:B------:R-:W2:Y:S01]  /*8090*/  LDCU.64 UR14, c[0x0][0x348] ;  /* 0x00006900ff0e77ac */ /* 0x000ea20008000a00 */
[----:B------:R-:W-:Y:S02]  /*80a0*/  R2UR UR10, R103 ;  /* 0x00000000670a72ca */ /* 0x000fe400000e0000 */
[----:B------:R-:W-:Y:S01]  /*80b0*/  R2UR UR11, R101 ;  /* 0x00000000650b72ca */ /* 0x000fe200000e0000 */
[----:B------:R-:W-:Y:S01]  /*80c0*/  UIADD3 UR4, UPT, UPT, UR44, 0x2300, URZ ;  /* 0x000023002c047890 */ /* 0x000fe2000fffe0ff */
[----:B------:R-:W-:Y:S01]  /*80d0*/  R2UR UR12, R102 ;  /* 0x00000000660c72ca */ /* 0x000fe200000e0000 */
[----:B------:R-:W-:Y:S01]  /*80e0*/  UMOV UR9, UR45 ;  /* 0x0000002d00097c82 */ /* 0x000fe20008000000 */
[----:B------:R-:W-:Y:S02]  /*80f0*/  UIADD3 UR6, UPT, UPT, UR44, 0x2b00, URZ ;  /* 0x00002b002c067890 */ /* 0x000fe4000fffe0ff */
[----:B------:R-:W-:Y:S01]  /*8100*/  UIADD3 UR7, UPT, UPT, UR45, 0x40, URZ ;  /* 0x000000402d077890 */ /* 0x000fe2000fffe0ff */
[----:B------:R-:W-:Y:S05]  /*8110*/  IMAD.U32 R98, RZ, RZ, UR4 ;  /* 0x00000004ff627e24 */ /* 0x000fea000f8e00ff */
[----:B------:R-:W-:Y:S01]  /*8120*/  R2UR UR8, R98 ;  /* 0x00000000620872ca */ /* 0x000fe200000e0000 */
[----:B--2---:R-:W-:Y:S04]  /*8130*/  UIADD3 UR4, UP0, UPT, UR14, 0x680, URZ ;  /* 0x000006800e047890 */ /* 0x004fe8000ff1e0ff */
[----:B------:R-:W-:Y:S09]  /*8140*/  UIADD3.X UR5, UPT, UPT, URZ, UR15, URZ, UP0, !UPT ;  /* 0x0000000fff057290 */ /* 0x000ff200087fe4ff */
[----:B------:R2:W-:Y:S02]  /*8150*/  UTMASTG.4D.IM2COL [UR8], [UR4] ;  /* 0x00000008040073b5 */ /* 0x0005e40008058000 */
[----:B--2---:R-:W-:Y:S01]  /*8160*/  UMOV UR8, UR6 ;  /* 0x0000000600087c82 */ /* 0x004fe20008000000 */
[----:B------:R-:W-:Y:S02]  /*8170*/  UMOV UR9, UR7 ;  /* 0x0000000700097c82 */ /* 0x000fe40008000000 */
[----:B------:R2:W-:Y:S01]  /*8180*/  UTMASTG.4D.IM2COL [UR8], [UR4] ;  /* 0x00000008040073b5 */ /* 0x0005e20008058000 */
[----:B------:R0:W-:Y:S01]  /*8190*/  UTMACMDFLUSH ;  /* 0x00000000000079b7 */ /* 0x0001e20000000000 */
[----:B--2---:R-:W-:Y:S04]  /*81a0*/  DEPBAR.LE SB0, 0x1 ;  /* 0x000080400000791a */ /* 0x004fe80000000000 */
.L_x_130:
[----:B------:R-:W-:Y:S05]  /*81b0*/  BSYNC.RECONVERGENT B0 ;  /* 0x0000000000007941 */ /* 0x000fea0003800200 */
.L_x_129:
[----:B------:R-:W-:Y:S06]  /*81c0*/  BAR.SYNC.DEFER_BLOCKING 0x1, 0x80 ;  /* 0x0042000000007b1d */ /* 0x000fec0000010000 */
[----:B------:R-:W2:Y:S01]  /*81d0*/  @P6 SYNCS.PHASECHK.TRANS64.TRYWAIT P0, [R117+URZ+0x1a0], R118 ;  /* 0x0001a076750065a7 */ /* 0x000ea200080011ff */
[----:B------:R-:W-:Y:S01]  /*81e0*/  BSSY B1, `(.L_x_131) ;  /* 0x0000020000017945 */ /* 0x000fe20003800000 */
[----:B--2---:R-:W-:Y:S03]  /*81f0*/  @P6 SEL R106, RZ, 0x1, !P0 ;  /* 0x00000001ff6a6807 */ /* 0x004fe60004000000 */
[----:B------:R-:W-:Y:S05]  /*8200*/  @!P6 BRA `(.L_x_132) ;  /* 0x000000000074e947 */ /* 0x000fea0003800000 */
[----:B------:R-:W-:Y:S01]  /*8210*/  ISETP.NE.AND P1, PT, R107, RZ, PT ;  /* 0x000000ff6b00720c */ /* 0x000fe20003f25270 */
[----:B------:R-:W2:Y:S01]  /*8220*/  S2R R0, SR_CgaCtaId ;  /* 0x0000000000007919 */ /* 0x000ea20000008800 */
[----:B------:R-:W-:Y:S01]  /*8230*/  ISETP.NE.AND P0, PT, R106, RZ, PT ;  /* 0x000000ff6a00720c */ /* 0x000fe20003f05270 */
[----:B------:R-:W-:Y:S10]  /*8240*/  BSSY B0, `(.L_x_133) ;  /* 0x0000008000007945 */ /* 0x000ff40003800000 */
[----:B------:R-:W-:Y:S05]  /*8250*/  @P1 IMAD R2, R94, 0x1000, R97 ;  /* 0x000010005e021824 */ /* 0x000fea00078e0261 */
[----:B------:R-:W-:Y:S05]  /*8260*/  @P1 IADD3 R3, PT, PT, R2, UR44, RZ ;  /* 0x0000002c02031c10 */ /* 0x000fea000fffe0ff */
[----:B------:R-:W-:Y:S01]  /*8270*/  @P1 IMAD.IADD R3, R3, 0x1, R116 ;  /* 0x0000000103031824 */ /* 0x000fe200078e0274 */
[----:B------:R-:W-:Y:S06]  /*8280*/  @P0 BRA `(.L_x_134) ;  /* 0x00000000000c0947 */ /* 0x000fec0003800000 */
[----:B------:R-:W-:Y:S04]  /*8290*/  SHF.L.U32 R4, R93, 0x1f, RZ ;  /* 0x0000001f5d047819 */ /* 0x000fe800000006ff */
[----:B------:R-:W3:Y:S02]  /*82a0*/  SYNCS.PHASECHK.TRANS64.TRYWAIT P0, [R117+URZ+0x1a0], R4 ;  /* 0x0001a004750075a7 */ /* 0x000ee400080011ff */
[----:B---3--:R-:W-:Y:S05]  /*82b0*/  @!P0 BRA `(.L_x_135) ;  /* 0x0000001c00bc8947 */ /* 0x008fea0003800000 */
.L_x_134:
[----:B------:R-:W-:Y:S05]  /*82c0*/  BSYNC B0 ;  /* 0x0000000000007941 */ /* 0x000fea0003800000 */
.L_x_133:
[----:B------:R-:W-:Y:S01]  /*82d0*/  ISETP.NE.AND P0, PT, R107, RZ, PT ;  /* 0x000000ff6b00720c */ /* 0x000fe20003f05270 */
[----:B---3--:R-:W-:Y:S02]  /*82e0*/  VIADD R117, R117, 0x1b0 ;  /* 0x000001b075757836 */ /* 0x008fe40000000000 */
[----:B------:R-:W-:Y:S03]  /*82f0*/  VIADD R94, R94, 0x1 ;  /* 0x000000015e5e7836 */ /* 0x000fe60000000000 */
[----:B--2---:R-:W-:Y:S07]  /*8300*/  PRMT R0, R0, 0x654, R117 ;  /* 0x0000065400007816 */ /* 0x004fee0000000075 */
[----:B------:R2:W3:Y:S04]  /*8310*/  @P0 LDS.128 R76, [R2+UR44+0x300] ;  /* 0x0003002c024c0984 */ /* 0x0004e80008000c00 */
[----:B------:R2:W4:Y:S01]  /*8320*/  @P0 LDS.128 R80, [R3+0x300] ;  /* 0x0003000003500984 */ /* 0x0005220000000c00 */
[C---:B------:R-:W-:Y:S01]  /*8330*/  ISETP.NE.AND P0, PT, R94.reuse, 0x2, PT ;  /* 0x000000025e00780c */ /* 0x040fe20003f05270 */
[----:B------:R-:W-:Y:S01]  /*8340*/  @!PT LDS RZ, [RZ] ;  /* 0x00000000fffff984 */ /* 0x000fe20000000800 */
[----:B------:R-:W-:Y:S01]  /*8350*/  @!PT LDS RZ, [RZ] ;  /* 0x00000000fffff984 */ /* 0x000fe20000000800 */
[----:B------:R-:W-:Y:S01]  /*8360*/  @!PT LDS RZ, [RZ] ;  /* 0x00000000fffff984 */ /* 0x000fe20000000800 */
[----:B------:R-:W-:Y:S01]  /*8370*/  @!PT LDS RZ, [RZ] ;  /* 0x00000000fffff984 */ /* 0x000fe20000000800 */
[----:B------:R5:W-:Y:S06]  /*8380*/  MEMBAR.ALL.CTA ;  /* 0x0000000000007992 */ /* 0x000bec0000008000 */
[----:B-----5:R-:W5:Y:S01]  /*8390*/  FENCE.VIEW.ASYNC.S ;  /* 0x00000000000073c6 */ /* 0x020f620000000000 */
[----:B------:R-:W-:Y:S01]  /*83a0*/  SEL R94, R94, RZ, P0 ;  /* 0x000000ff5e5e7207 */ /* 0x000fe20000000000 */
[----:B-----5:R5:W-:Y:S02]  /*83b0*/  SYNCS.ARRIVE.TRANS64.RED.A1T0 RZ, [R0+URZ], RZ ;  /* 0x000000ff00ff79a7 */ /* 0x020be400081004ff */
[----:B-----5:R-:W-:Y:S04]  /*83c0*/  SEL R0, RZ, 0x1, P0 ;  /* 0x00000001ff007807 */ /* 0x020fe80000000000 */
[----:B--23--:R-:W-:Y:S02]  /*83d0*/  LOP3.LUT R93, R93, R0, RZ, 0x3c, !PT ;  /* 0x000000005d5d7212 */ /* 0x00cfe400078e3cff */
.L_x_132:
[----:B------:R-:W-:Y:S05]  /*83e0*/  BSYNC B1 ;  /* 0x0000000000017941 */ /* 0x000fea0003800000 */
.L_x_131:
[----:B------:R-:W-:Y:S05]  /*83f0*/  VIADD R0, R39, 0x20 ;  /* 0x0000002027007836 */ /* 0x000fea0000000000 */
[----:B------:R-:W-:Y:S04]  /*8400*/  SHF.R.U32.HI R0, RZ, 0x15, R0 ;  /* 0x00000015ff007819 */ /* 0x000fe80000011600 */
[----:B------:R-:W-:Y:S11]  /*8410*/  LOP3.LUT P0, RZ, R0, 0x3, R87, 0x48, !PT ;  /* 0x0000000300ff7812 */ /* 0x000ff60007804857 */
[----:B------:R-:W-:Y:S02]  /*8420*/  @!UPT UIADD3 URZ, UPT, UPT, URZ, URZ, URZ ;  /* 0x000000fffffff290 */ /* 0x000fe4000fffe0ff */
[----:B------:R-:W-:Y:S05]  /*8430*/  @!P0 BRA `(.L_x_136) ;  /* 0x0000000000408947 */ /* 0x000fea0003800000 */
[----:B------:R-:W2:Y:S01]  /*8440*/  LDCU.64 UR8, c[0x4][0x70] ;  /* 0x01000e00ff0877ac */ /* 0x000ea20008000a00 */
[----:B------:R-:W-:Y:S01]  /*8450*/  MOV R3, 0x0 ;  /* 0x0000000000037802 */ /* 0x000fe20000000f00 */
[----:B------:R-:W-:Y:S02]  /*8460*/  HFMA2 R12, -RZ, RZ, 0, 5.9604644775390625e-08 ;  /* 0x00000001ff0c7431 */ /* 0x000fe400000001ff */
[----:B------:R-:W-:Y:S02]  /*8470*/  IMAD.MOV.U32 R8, RZ, RZ, 0x192 ;  /* 0x00000192ff087424 */ /* 0x000fe400078e00ff */
[----:B------:R-:W-:Y:S01]  /*8480*/  IMAD.MOV.U32 R13, RZ, RZ, RZ ;  /* 0x000000ffff0d7224 */ /* 0x000fe200078e00ff */
[----:B------:R-:W3:Y:S01]  /*8490*/  LDCU.64 UR6, c[0x4][0x78] ;  /* 0x01000f00ff0677ac */ /* 0x000ee20008000a00 */
[----:B------:R-:W1:Y:S01]  /*84a0*/  LDC.64 R2, c[0x4][R3] ;  /* 0x0100000003027b82 */ /* 0x000e620000000a00 */
[----:B------:R-:W5:Y:S01]  /*84b0*/  LDCU.64 UR4, c[0x4][0x10] ;  /* 0x01000200ff0477ac */ /* 0x000f620008000a00 */
[----:B--2---:R-:W-:Y:S01]  /*84c0*/  MOV R5, UR9 ;  /* 0x0000000900057c02 */ /* 0x004fe20008000f00 */
[----:B------:R-:W-:Y:S01]  /*84d0*/  IMAD.U32 R4, RZ, RZ, UR8 ;  /* 0x00000008ff047e24 */ /* 0x000fe2000f8e00ff */
[----:B---3--:R-:W-:Y:S01]  /*84e0*/  MOV R7, UR7 ;  /* 0x0000000700077c02 */ /* 0x008fe20008000f00 */
[----:B------:R-:W-:Y:S01]  /*84f0*/  IMAD.U32 R6, RZ, RZ, UR6 ;  /* 0x00000006ff067e24 */ /* 0x000fe2000f8e00ff */
[----:B-----5:R-:W-:Y:S01]  /*8500*/  MOV R11, UR5 ;  /* 0x00000005000b7c02 */ /* 0x020fe20008000f00 */
[----:B------:R-:W-:Y:S02]  /*8510*/  IMAD.U32 R10, RZ, RZ, UR4 ;  /* 0x00000004ff0a7e24 */ /* 0x000fe4000f8e00ff */
[----:B------:R-:W-:Y:S07]  /*8520*/  LEPC R20, `(.L_x_136) ;  /* 0x000000001014794e */ /* 0x000fee0000000000 */
[----:B-1--4-:R-:W-:Y:S05]  /*8530*/  CALL.ABS.NOINC R2 ;  /* 0x0000000002007343 */ /* 0x012fea0003c00000 */
.L_x_136:
[----:B------:R-:W-:Y:S01]  /*8540*/  ISETP.NE.AND P0, PT, R99, RZ, PT ;  /* 0x000000ff6300720c */ /* 0x000fe20003f05270 */
[----:B------:R-:W-:Y:S05]  /*8550*/  WARPSYNC.ALL ;  /* 0x0000000000007948 */ /* 0x000fea0003800000 */
[----:B------:R-:W-:Y:S01]  /*8560*/  R2UR UR4, R39 ;  /* 0x00000000270472ca */ /* 0x000fe200000e0000 */
[----:B------:R-:W-:Y:S01]  /*8570*/  BSSY.RECONVERGENT B0, `(.L_x_137) ;  /* 0x00000a1000007945 */ /* 0x000fe20003800200 */
[-C--:B------:R-:W-:Y:S02]  /*8580*/  F2FP.F16.E4M3.UNPACK_B R42, R76.reuse ;  /* 0x0000004cff2a723e */ /* 0x080fe400020006ff */
[----:B------:R-:W-:Y:S02]  /*8590*/  F2FP.F16.E4M3.UNPACK_B R76, R76.H1 ;  /* 0x0000004cff4c723e */ /* 0x000fe400030006ff */
[-C--:B------:R-:W-:Y:S01]  /*85a0*/  F2FP.F16.E4M3.UNPACK_B R46, R77.reuse ;  /* 0x0000004dff2e723e */ /* 0x080fe200020006ff */
[--C-:B------:R-:W-:Y:S01]  /*85b0*/  HADD2.F32 R40, -RZ, R42.reuse.H0_H0 ;  /* 0x2000002aff287230 */ /* 0x100fe20000004100 */
[----:B------:R-:W-:Y:S01]  /*85c0*/  F2FP.F16.E4M3.UNPACK_B R77, R77.H1 ;  /* 0x0000004dff4d723e */ /* 0x000fe200030006ff */
[----:B------:R-:W-:Y:S01]  /*85d0*/  HADD2.F32 R42, -RZ, R42.H1_H1 ;  /* 0x3000002aff2a7230 */ /* 0x000fe20000004100 */
[-C--:B------:R-:W-:Y:S01]  /*85e0*/  F2FP.F16.E4M3.UNPACK_B R50, R78.reuse ;  /* 0x0000004eff32723e */ /* 0x080fe200020006ff */
[----:B------:R-:W-:Y:S01]  /*85f0*/  HADD2.F32 R43, -RZ, R76.H0_H0 ;  /* 0x2000004cff2b7230 */ /* 0x000fe20000004100 */
[----:B------:R-:W-:Y:S01]  /*8600*/  F2FP.F16.E4M3.UNPACK_B R78, R78.H1 ;  /* 0x0000004eff4e723e */ /* 0x000fe200030006ff */
[----:B------:R-:W2:Y:S01]  /*8610*/  LDTM.x32 R4, tmem[UR4+0x20] ;  /* 0x00002004000479ee */ /* 0x000ea200082c0000 */
[----:B------:R-:W-:Y:S01]  /*8620*/  NOP ;  /* 0x0000000000007918 */ /* 0x000fe20000000000 */
[----:B------:R-:W-:Y:S01]  /*8630*/  IADD3 R104, PT, PT, R104, 0x1f0, RZ ;  /* 0x000001f068687810 */ /* 0x000fe20007ffe0ff */
[--C-:B------:R-:W-:Y:S01]  /*8640*/  HADD2.F32 R45, -RZ, R46.reuse.H0_H0 ;  /* 0x2000002eff2d7230 */ /* 0x100fe20000004100 */
[----:B------:R-:W-:Y:S01]  /*8650*/  F2FP.F16.E4M3.UNPACK_B R54, R79 ;  /* 0x0000004fff36723e */ /* 0x000fe200020006ff */
[----:B------:R-:W-:Y:S01]  /*8660*/  HADD2.F32 R46, -RZ, R46.H1_H1 ;  /* 0x3000002eff2e7230 */ /* 0x000fe20000004100 */
[----:B------:R-:W-:Y:S01]  /*8670*/  LOP3.LUT R104, R104, 0xfefffff8, RZ, 0xc0, !PT ;  /* 0xfefffff868687812 */ /* 0x000fe200078ec0ff */
[--C-:B------:R-:W-:Y:S01]  /*8680*/  HADD2.F32 R49, -RZ, R50.reuse.H0_H0 ;  /* 0x20000032ff317230 */ /* 0x100fe20000004100 */
[----:B----4-:R-:W-:Y:S01]  /*8690*/  F2FP.F16.E4M3.UNPACK_B R58, R80 ;  /* 0x00000050ff3a723e */ /* 0x010fe200020006ff */
[----:B------:R-:W-:Y:S01]  /*86a0*/  HADD2.F32 R50, -RZ, R50.H1_H1 ;  /* 0x30000032ff327230 */ /* 0x000fe20000004100 */
[----:B--2---:R2:W-:Y:S01]  /*86b0*/  SYNCS.ARRIVE.TRANS64.RED.A1T0 RZ, [R104+URZ], RZ ;  /* 0x000000ff68ff79a7 */ /* 0x0045e200081004ff */
[--C-:B------:R-:W-:Y:S01]  /*86c0*/  HADD2.F32 R53, -RZ, R54.reuse.H0_H0 ;  /* 0x20000036ff357230 */ /* 0x100fe20000004100 */
[----:B------:R-:W-:Y:S01]  /*86d0*/  F2FP.F16.E4M3.UNPACK_B R62, R81 ;  /* 0x00000051ff3e723e */ /* 0x000fe200020006ff */
[----:B------:R-:W-:Y:S01]  /*86e0*/  HADD2.F32 R54, -RZ, R54.H1_H1 ;  /* 0x30000036ff367230 */ /* 0x000fe20000004100 */
[----:B------:R-:W-:Y:S01]  /*86f0*/  F2FP.F16.E4M3.UNPACK_B R66, R82 ;  /* 0x00000052ff42723e */ /* 0x000fe200020006ff */
[--C-:B------:R-:W-:Y:S01]  /*8700*/  HADD2.F32 R57, -RZ, R58.reuse.H0_H0 ;  /* 0x2000003aff397230 */ /* 0x100fe20000004100 */
[----:B------:R-:W-:Y:S01]  /*8710*/  F2FP.F16.E4M3.UNPACK_B R70, R83 ;  /* 0x00000053ff46723e */ /* 0x000fe200020006ff */
[----:B------:R-:W-:Y:S01]  /*8720*/  HADD2.F32 R58, -RZ, R58.H1_H1 ;  /* 0x3000003aff3a7230 */ /* 0x000fe20000004100 */
[----:B------:R-:W-:Y:S01]  /*8730*/  F2FP.F16.E4M3.UNPACK_B R79, R79.H1 ;  /* 0x0000004fff4f723e */ /* 0x000fe200030006ff */
[--C-:B------:R-:W-:Y:S01]  /*8740*/  HADD2.F32 R61, -RZ, R62.reuse.H0_H0 ;  /* 0x2000003eff3d7230 */ /* 0x100fe20000004100 */
[----:B------:R-:W-:Y:S01]  /*8750*/  F2FP.F16.E4M3.UNPACK_B R80, R80.H1 ;  /* 0x00000050ff50723e */ /* 0x000fe200030006ff */
[----:B------:R-:W-:Y:S01]  /*8760*/  HADD2.F32 R63, -RZ, R62.H1_H1 ;  /* 0x3000003eff3f7230 */ /* 0x000fe20000004100 */
[----:B------:R-:W-:Y:S01]  /*8770*/  F2FP.F16.E4M3.UNPACK_B R81, R81.H1 ;  /* 0x00000051ff51723e */ /* 0x000fe200030006ff */
[--C-:B------:R-:W-:Y:S02]  /*8780*/  HADD2.F32 R65, -RZ, R66.reuse.H0_H0 ;  /* 0x20000042ff417230 */ /* 0x100fe40000004100 */
[C---:B------:R-:W-:Y:S01]  /*8790*/  FMUL R4, R38.reuse, R4 ;  /* 0x0000000426047220 */ /* 0x040fe20000400000 */
[C---:B------:R-:W-:Y:S01]  /*87a0*/  FMUL R5, R38.reuse, R5 ;  /* 0x0000000526057220 */ /* 0x040fe20000400000 */
[C---:B------:R-:W-:Y:S01]  /*87b0*/  FMUL R8, R38.reuse, R8 ;  /* 0x0000000826087220 */ /* 0x040fe20000400000 */
[C---:B------:R-:W-:Y:S01]  /*87c0*/  FMUL R9, R38.reuse, R9 ;  /* 0x0000000926097220 */ /* 0x040fe20000400000 */
[C---:B------:R-:W-:Y:S01]  /*87d0*/  FFMA R4, R41.reuse, R40, R4 ;  /* 0x0000002829047223 */ /* 0x040fe20000000004 */
[C---:B------:R-:W-:Y:S01]  /*87e0*/  FFMA R5, R41.reuse, R42, R5 ;  /* 0x0000002a29057223 */ /* 0x040fe20000000005 */
        /* <DEDUP_REMOVED lines=8> */
[----:B------:R-:W-:Y:S02]  /*8870*/  HADD2.F32 R66, -RZ, R66.H1_H1 ;  /* 0x30000042ff427230 */ /* 0x000fe40000004100 */
[C---:B------:R-:W-:Y:S01]  /*8880*/  FMUL R24, R38.reuse, R28 ;  /* 0x0000001c26187220 */ /* 0x040fe20000400000 */
[C---:B------:R-:W-:Y:S01]  /*8890*/  FMUL R25, R38.reuse, R29 ;  /* 0x0000001d26197220 */ /* 0x040fe20000400000 */
[--C-:B------:R-:W-:Y:S02]  /*88a0*/  HADD2.F32 R69, -RZ, R70.reuse.H0_H0 ;  /* 0x20000046ff457230 */ /* 0x100fe40000004100 */
[C---:B------:R-:W-:Y:S01]  /*88b0*/  FMUL R28, R38.reuse, R32 ;  /* 0x00000020261c7220 */ /* 0x040fe20000400000 */
[----:B------:R-:W-:Y:S02]  /*88c0*/  HADD2.F32 R70, -RZ, R70.H1_H1 ;  /* 0x30000046ff467230 */ /* 0x000fe40000004100 */
[C---:B------:R-:W-:Y:S01]  /*88d0*/  FMUL R29, R38.reuse, R33 ;  /* 0x00000021261d7220 */ /* 0x040fe20000400000 */
[----:B------:R-:W-:Y:S02]  /*88e0*/  HADD2.F32 R44, -RZ, R76.H1_H1 ;  /* 0x3000004cff2c7230 */ /* 0x000fe40000004100 */
[C---:B------:R-:W-:Y:S01]  /*88f0*/  FMUL R6, R38.reuse, R6 ;  /* 0x0000000626067220 */ /* 0x040fe20000400000 */
[C---:B------:R-:W-:Y:S01]  /*8900*/  FMUL R7, R38.reuse, R7 ;  /* 0x0000000726077220 */ /* 0x040fe20000400000 */
[--C-:B------:R-:W-:Y:S02]  /*8910*/  HADD2.F32 R47, -RZ, R77.reuse.H0_H0 ;  /* 0x2000004dff2f7230 */ /* 0x100fe40000004100 */
[C---:B------:R-:W-:Y:S01]  /*8920*/  FMUL R10, R38.reuse, R10 ;  /* 0x0000000a260a7220 */ /* 0x040fe20000400000 */
[C---:B------:R-:W-:Y:S01]  /*8930*/  FFMA R6, R41.reuse, R43, R6 ;  /* 0x0000002b29067223 */ /* 0x040fe20000000006 */
[----:B------:R-:W-:Y:S02]  /*8940*/  HADD2.F32 R48, -RZ, R77.H1_H1 ;  /* 0x3000004dff307230 */ /* 0x000fe40000004100 */
[C---:B------:R-:W-:Y:S01]  /*8950*/  FFMA R7, R41.reuse, R44, R7 ;  /* 0x0000002c29077223 */ /* 0x040fe20000000007 */
[C---:B------:R-:W-:Y:S01]  /*8960*/  FFMA R8, R41.reuse, R45, R8 ;  /* 0x0000002d29087223 */ /* 0x040fe20000000008 */
[C---:B------:R-:W-:Y:S01]  /*8970*/  FFMA R9, R41.reuse, R46, R9 ;  /* 0x0000002e29097223 */ /* 0x040fe20000000009 */
[----:B------:R-:W-:Y:S01]  /*8980*/  FFMA R10, R41, R47, R10 ;  /* 0x0000002f290a7223 */ /* 0x000fe2000000000a */
[C---:B------:R-:W-:Y:S01]  /*8990*/  FMUL R11, R38.reuse, R11 ;  /* 0x0000000b260b7220 */ /* 0x040fe20000400000 */
[----:B------:R-:W-:Y:S01]  /*89a0*/  F2FP.F16.E4M3.UNPACK_B R82, R82.H1 ;  /* 0x00000052ff52723e */ /* 0x000fe200030006ff */
[--C-:B------:R-:W-:Y:S01]  /*89b0*/  HADD2.F32 R51, -RZ, R78.reuse.H0_H0 ;  /* 0x2000004eff337230 */ /* 0x100fe20000004100 */
[----:B-1----:R-:W-:Y:S01]  /*89c0*/  F2FP.SATFINITE.E4M3.F32.PACK_AB_MERGE_C R108, R7, R6, RZ ;  /* 0x00000006076c723e */ /* 0x002fe200048070ff */
[C---:B------:R-:W-:Y:S01]  /*89d0*/  FFMA R11, R41.reuse, R48, R11 ;  /* 0x00000030290b7223 */ /* 0x040fe2000000000b */
[C---:B------:R-:W-:Y:S01]  /*89e0*/  FFMA R12, R41.reuse, R49, R12 ;  /* 0x00000031290c7223 */ /* 0x040fe2000000000c */
[----:B------:R-:W-:Y:S01]  /*89f0*/  FFMA R13, R41, R50, R13 ;  /* 0x00000032290d7223 */ /* 0x000fe2000000000d */
[----:B------:R-:W-:Y:S01]  /*8a00*/  F2FP.SATFINITE.E4M3.F32.PACK_AB_MERGE_C R108, R5, R4, R108 ;  /* 0x00000004056c723e */ /* 0x000fe2000480706c */
[----:B------:R-:W-:Y:S01]  /*8a10*/  HADD2.F32 R52, -RZ, R78.H1_H1 ;  /* 0x3000004eff347230 */ /* 0x000fe20000004100 */
[----:B------:R-:W-:Y:S01]  /*8a20*/  F2FP.SATFINITE.E4M3.F32.PACK_AB_MERGE_C R109, R11, R10, RZ ;  /* 0x0000000a0b6d723e */ /* 0x000fe200048070ff */
[C---:B------:R-:W-:Y:S01]  /*8a30*/  FMUL R14, R38.reuse, R14 ;  /* 0x0000000e260e7220 */ /* 0x040fe20000400000 */
[C---:B------:R-:W-:Y:S01]  /*8a40*/  FMUL R15, R38.reuse, R15 ;  /* 0x0000000f260f7220 */ /* 0x040fe20000400000 */
[--C-:B------:R-:W-:Y:S01]  /*8a50*/  HADD2.F32 R55, -RZ, R79.reuse.H0_H0 ;  /* 0x2000004fff377230 */ /* 0x100fe20000004100 */
[----:B------:R-:W-:Y:S01]  /*8a60*/  F2FP.SATFINITE.E4M3.F32.PACK_AB_MERGE_C R109, R9, R8, R109 ;  /* 0x00000008096d723e */ /* 0x000fe2000480706d */
[C---:B------:R-:W-:Y:S01]  /*8a70*/  FFMA R14, R41.reuse, R51, R14 ;  /* 0x00000033290e7223 */ /* 0x040fe2000000000e */
[C---:B------:R-:W-:Y:S01]  /*8a80*/  FFMA R15, R41.reuse, R52, R15 ;  /* 0x00000034290f7223 */ /* 0x040fe2000000000f */
[C---:B------:R-:W-:Y:S01]  /*8a90*/  FFMA R16, R41.reuse, R53, R16 ;  /* 0x0000003529107223 */ /* 0x040fe20000000010 */
[C---:B------:R-:W-:Y:S01]  /*8aa0*/  FFMA R17, R41.reuse, R54, R17 ;  /* 0x0000003629117223 */ /* 0x040fe20000000011 */
        /* <DEDUP_REMOVED lines=18> */
[----:B------:R-:W-:Y:S01]  /*8bd0*/  F2FP.F16.E4M3.UNPACK_B R83, R83.H1 ;  /* 0x00000053ff53723e */ /* 0x000fe200030006ff */
        /* <DEDUP_REMOVED lines=16> */
[----:B------:R-:W-:Y:S01]  /*8ce0*/  FFMA R28, R41, R69, R28 ;  /* 0x00000045291c7223 */ /* 0x000fe2000000001c */
[----:B------:R-:W-:Y:S01]  /*8cf0*/  F2FP.SATFINITE.E4M3.F32.PACK_AB_MERGE_C R111, R19, R18, RZ ;  /* 0x00000012136f723e */ /* 0x000fe200048070ff */
        /* <DEDUP_REMOVED lines=14> */
[----:B--2---:R-:W-:Y:S03]  /*8de0*/  IADD3 R104, PT, PT, R36, 0x1, RZ ;  /* 0x0000000124687810 */ /* 0x004fe60007ffe0ff */
        /* <DEDUP_REMOVED lines=14> */
[----:B------:R-:W-:Y:S02]  /*8ed0*/  UIADD3 UR9, UPT, UPT, UR45, 0x20, URZ ;  /* 0x000000202d097890 */ /* 0x000fe4000fffe0ff */
[----:B------:R-:W-:Y:S02]  /*8ee0*/  UIADD3 UR6, UPT, UPT, UR44, 0x3b00, URZ ;  /* 0x00003b002c067890 */ /* 0x000fe4000fffe0ff */
[----:B------:R-:W-:Y:S02]  /*8ef0*/  UIADD3 UR7, UPT, UPT, UR45, 0x60, URZ ;  /* 0x000000602d077890 */ /* 0x000fe4000fffe0ff */
        /* <DEDUP_REMOVED lines=8> */
.L_x_138:
[----:B------:R-:W-:Y:S05]  /*8f80*/  BSYNC.RECONVERGENT B0 ;  /* 0x0000000000007941 */ /* 0x000fea0003800200 */
.L_x_137:
[----:B------:R-:W-:Y:S01]  /*8f90*/  R2UR UR5, R90 ;  /* 0x000000005a0572ca */ /* 0x000fe200000e0000 */
[----:B------:R-:W-:Y:S01]  /*8fa0*/  BAR.SYNC.DEFER_BLOCKING 0x1, 0x80 ;  /* 0x0042000000007b1d */ /* 0x000fe20000010000 */
[----:B------:R-:W-:Y:S01]  /*8fb0*/  R2UR UR4, R91 ;  /* 0x000000005b0472ca */ /* 0x000fe200000e0000 */
[----:B------:R-:W-:Y:S01]  /*8fc0*/  UISETP.NE.AND UP0, UPT, UR48, URZ, UPT ;  /* 0x000000ff3000728c */ /* 0x000fe2000bf05270 */
[C---:B------:R-:W-:Y:S02]  /*8fd0*/  ISETP.NE.AND P0, PT, R104.reuse, 0x2, PT ;  /* 0x000000026800780c */ /* 0x040fe40003f05270 */
[----:B------:R-:W-:Y:S02]  /*8fe0*/  LOP3.LUT R95, R95, 0x1, RZ, 0x3c, !PT ;  /* 0x000000015f5f7812 */ /* 0x000fe400078e3cff */
[----:B------:R-:W-:Y:S02]  /*8ff0*/  SEL R3, RZ, 0x1, P0 ;  /* 0x00000001ff037807 */ /* 0x000fe40000000000 */
[----:B------:R-:W-:Y:S02]  /*9000*/  SEL R36, R104, RZ, P0 ;  /* 0x000000ff68247207 */ /* 0x000fe40000000000 */
[----:B------:R-:W-:Y:S01]  /*9010*/  LOP3.LUT R96, R96, R3, RZ, 0x3c, !PT ;  /* 0x0000000360607212 */ /* 0x000fe200078e3cff */
[----:B------:R-:W-:Y:S02]  /*9020*/  UIADD3 UR20, UPT, UPT, UR36, UR5, URZ ;  /* 0x0000000524147290 */ /* 0x000fe4000fffe0ff */
[----:B------:R-:W-:Y:S01]  /*9030*/  UIADD3 UR46, UPT, UPT, UR37, UR4, URZ ;  /* 0x00000004252e7290 */ /* 0x000fe2000fffe0ff */
[----:B------:R-:W-:Y:S01]  /*9040*/  UMOV UR47, UR57 ;  /* 0x00000039002f7c82 */ /* 0x000fe20008000000 */
[----:B------:R-:W-:Y:S10]  /*9050*/  BRA.U UP0, `(.L_x_139) ;  /* 0xffffffd5001c7547 */ /* 0x000ff4000b83ffff */
[----:B------:R-:W-:Y:S05]  /*9060*/  EXIT ;  /* 0x000000000000794d */ /* 0x000fea0003800000 */
.L_x_25:
[----:B------:R-:W-:Y:S07]  /*9070*/  MOV R0, UR9 ;  /* 0x0000000900007c02 */ /* 0x000fee0008000f00 */
.L_x_140:
[----:B-1----:R1:W2:Y:S02]  /*9080*/  SYNCS.PHASECHK.TRANS64.TRYWAIT P0, [R0+URZ+0xd0], R5 ;  /* 0x0000d005000075a7 */ /* 0x0022a400080011ff */
[----:B--2---:R-:W-:Y:S05]  /*9090*/  @!P0 NANOSLEEP.SYNCS 0x989680 ;  /* 0x009896800000895d */ /* 0x004fea0003900000 */
[----:B------:R-:W2:Y:S02]  /*90a0*/  @!P0 SYNCS.PHASECHK.TRANS64 P0, [R0+URZ+0xd0], R5 ;  /* 0x0000d005000085a7 */ /* 0x000ea400080010ff */
[----:B--2---:R-:W-:Y:S05]  /*90b0*/  @!P0 BRA `(.L_x_140) ;  /* 0xfffffffc00f08947 */ /* 0x004fea000383ffff */
[----:B------:R-:W-:Y:S05]  /*90c0*/  BRA `(.L_x_24) ;  /* 0xffffff8c00187947 */ /* 0x000fea000383ffff */
.L_x_32:
[----:B------:R-:W-:Y:S07]  /*90d0*/  MOV R0, UR9 ;  /* 0x0000000900007c02 */ /* 0x000fee0008000f00 */
.L_x_141:
[----:B-1----:R1:W2:Y:S02]  /*90e0*/  SYNCS.PHASECHK.TRANS64.TRYWAIT P0, [R0+URZ+0xd0], R5 ;  /* 0x0000d005000075a7 */ /* 0x0022a400080011ff */
[----:B--2---:R-:W-:Y:S05]  /*90f0*/  @!P0 NANOSLEEP.SYNCS 0x989680 ;  /* 0x009896800000895d */ /* 0x004fea0003900000 */
[----:B------:R-:W2:Y:S02]  /*9100*/  @!P0 SYNCS.PHASECHK.TRANS64 P0, [R0+URZ+0xd0], R5 ;  /* 0x0000d005000085a7 */ /* 0x000ea400080010ff */
[----:B--2---:R-:W-:Y:S05]  /*9110*/  @!P0 BRA `(.L_x_141) ;  /* 0xfffffffc00f08947 */ /* 0x004fea000383ffff */
[----:B------:R-:W-:Y:S05]  /*9120*/  BRA `(.L_x_31) ;  /* 0xffffff9000707947 */ /* 0x000fea000383ffff */
.L_x_37:
[----:B------:R-:W-:-:S07]  /*9130*/  MOV R0, UR31 ;  /* 0x0000001f00007c02 */ /* 0x000fce0008000f00 */
.L_x_142:
[----:B-1----:R1:W2:Y:S02]  /*9140*/  SYNCS.PHASECHK.TRANS64.TRYWAIT P0, [R0+URZ+0x1d0], R3 ;  /* 0x0001d003000075a7 */ /* 0x0022a400080011ff */
[----:B--2---:R-:W-:Y:S05]  /*9150*/  @!P0 NANOSLEEP.SYNCS 0x989680 ;  /* 0x009896800000895d */ /* 0x004fea0003900000 */
[----:B------:R-:W2:Y:S02]  /*9160*/  @!P0 SYNCS.PHASECHK.TRANS64 P0, [R0+URZ+0x1d0], R3 ;  /* 0x0001d003000085a7 */ /* 0x000ea400080010ff */
[----:B--2---:R-:W-:Y:S05]  /*9170*/  @!P0 BRA `(.L_x_142) ;  /* 0xfffffffc00f08947 */ /* 0x004fea000383ffff */
[----:B------:R-:W-:Y:S05]  /*9180*/  BRA `(.L_x_143) ;  /* 0xffffff9400387947 */ /* 0x000fea000383ffff */
.L_x_41:
[----:B------:R-:W-:-:S07]  /*9190*/  MOV R0, UR4 ;  /* 0x0000000400007c02 */ /* 0x000fce0008000f00 */
.L_x_144:
[----:B-1----:R1:W2:Y:S02]  /*91a0*/  SYNCS.PHASECHK.TRANS64.TRYWAIT P0, [R0+URZ], R3 ;  /* 0x00000003000075a7 */ /* 0x0022a400080011ff */
[----:B--2---:R-:W-:Y:S05]  /*91b0*/  @!P0 NANOSLEEP.SYNCS 0x989680 ;  /* 0x009896800000895d */ /* 0x004fea0003900000 */
[----:B------:R-:W2:Y:S02]  /*91c0*/  @!P0 SYNCS.PHASECHK.TRANS64 P0, [R0+URZ], R3 ;  /* 0x00000003000085a7 */ /* 0x000ea400080010ff */
[----:B--2---:R-:W-:Y:S05]  /*91d0*/  @!P0 BRA `(.L_x_144) ;  /* 0xfffffffc00f08947 */ /* 0x004fea000383ffff */
[----:B------:R-:W-:Y:S05]  /*91e0*/  BRA `(.L_x_145) ;  /* 0xffffff9800d07947 */ /* 0x000fea000383ffff */
.L_x_42:
[----:B------:R-:W-:-:S07]  /*91f0*/  MOV R0, UR5 ;  /* 0x0000000500007c02 */ /* 0x000fce0008000f00 */
.L_x_146:
[----:B-1----:R1:W2:Y:S02]  /*9200*/  SYNCS.PHASECHK.TRANS64.TRYWAIT P0, [R0+URZ], R3 ;  /* 0x00000003000075a7 */ /* 0x0022a400080011ff */
[----:B--2---:R-:W-:Y:S05]  /*9210*/  @!P0 NANOSLEEP.SYNCS 0x989680 ;  /* 0x009896800000895d */ /* 0x004fea0003900000 */
[----:B------:R-:W2:Y:S02]  /*9220*/  @!P0 SYNCS.PHASECHK.TRANS64 P0, [R0+URZ], R3 ;  /* 0x00000003000085a7 */ /* 0x000ea400080010ff */
[----:B--2---:R-:W-:Y:S05]  /*9230*/  @!P0 BRA `(.L_x_146) ;  /* 0xfffffffc00f08947 */ /* 0x004fea000383ffff */
[----:B------:R-:W-:Y:S05]  /*9240*/  BRA `(.L_x_147) ;  /* 0xffffff9800e07947 */ /* 0x000fea000383ffff */
.L_x_43:
[----:B------:R-:W-:-:S07]  /*9250*/  MOV R0, UR5 ;  /* 0x0000000500007c02 */ /* 0x000fce0008000f00 */
.L_x_148:
[----:B-1----:R1:W2:Y:S02]  /*9260*/  SYNCS.PHASECHK.TRANS64.TRYWAIT P0, [R0+URZ], R3 ;  /* 0x00000003000075a7 */ /* 0x0022a400080011ff */
[----:B--2---:R-:W-:Y:S05]  /*9270*/  @!P0 NANOSLEEP.SYNCS 0x989680 ;  /* 0x009896800000895d */ /* 0x004fea0003900000 */
[----:B------:R-:W2:Y:S02]  /*9280*/  @!P0 SYNCS.PHASECHK.TRANS64 P0, [R0+URZ], R3 ;  /* 0x00000003000085a7 */ /* 0x000ea400080010ff */
[----:B--2---:R-:W-:Y:S05]  /*9290*/  @!P0 BRA `(.L_x_148) ;  /* 0xfffffffc00f08947 */ /* 0x004fea000383ffff */
[----:B------:R-:W-:Y:S05]  /*92a0*/  BRA `(.L_x_149) ;  /* 0xffffff9800f07947 */ /* 0x000fea000383ffff */
.L_x_44:
[----:B------:R-:W-:-:S07]  /*92b0*/  MOV R0, UR5 ;  /* 0x0000000500007c02 */ /* 0x000fce0008000f00 */
.L_x_150:
[----:B-1----:R1:W2:Y:S02]  /*92c0*/  SYNCS.PHASECHK.TRANS64.TRYWAIT P0, [R0+URZ], R3 ;  /* 0x00000003000075a7 */ /* 0x0022a400080011ff */
[----:B--2---:R-:W-:Y:S05]  /*92d0*/  @!P0 NANOSLEEP.SYNCS 0x989680 ;  /* 0x009896800000895d */ /* 0x004fea0003900000 */
[----:B------:R-:W2:Y:S02]  /*92e0*/  @!P0 SYNCS.PHASECHK.TRANS64 P0, [R0+URZ], R3 ;  /* 0x00000003000085a7 */ /* 0x000ea400080010ff */
[----:B--2---:R-:W-:Y:S05]  /*92f0*/  @!P0 BRA `(.L_x_150) ;  /* 0xfffffffc00f08947 */ /* 0x004fea000383ffff */
[----:B------:R-:W-:Y:S05]  /*9300*/  BRA `(.L_x_151) ;  /* 0xffffff9c00007947 */ /* 0x000fea000383ffff */
.L_x_45:
[----:B------:R-:W-:-:S07]  /*9310*/  MOV R0, UR5 ;  /* 0x0000000500007c02 */ /* 0x000fce0008000f00 */
.L_x_152:
[----:B-1----:R1:W2:Y:S02]  /*9320*/  SYNCS.PHASECHK.TRANS64.TRYWAIT P0, [R0+URZ], R3 ;  /* 0x00000003000075a7 */ /* 0x0022a400080011ff */
[----:B--2---:R-:W-:Y:S05]  /*9330*/  @!P0 NANOSLEEP.SYNCS 0x989680 ;  /* 0x009896800000895d */ /* 0x004fea0003900000 */
[----:B------:R-:W2:Y:S02]  /*9340*/  @!P0 SYNCS.PHASECHK.TRANS64 P0, [R0+URZ], R3 ;  /* 0x00000003000085a7 */ /* 0x000ea400080010ff */
[----:B--2---:R-:W-:Y:S05]  /*9350*/  @!P0 BRA `(.L_x_152) ;  /* 0xfffffffc00f08947 */ /* 0x004fea000383ffff */
[----:B------:R-:W-:Y:S05]  /*9360*/  BRA `(.L_x_153) ;  /* 0xffffff9c00107947 */ /* 0x000fea000383ffff */
.L_x_46:
[----:B------:R-:W-:-:S07]  /*9370*/  MOV R0, UR5 ;  /* 0x0000000500007c02 */ /* 0x000fce0008000f00 */
.L_x_154:
[----:B-1----:R1:W2:Y:S02]  /*9380*/  SYNCS.PHASECHK.TRANS64.TRYWAIT P0, [R0+URZ], R3 ;  /* 0x00000003000075a7 */ /* 0x0022a400080011ff */
[----:B--2---:R-:W-:Y:S05]  /*9390*/  @!P0 NANOSLEEP.SYNCS 0x989680 ;  /* 0x009896800000895d */ /* 0x004fea0003900000 */
[----:B------:R-:W2:Y:S02]  /*93a0*/  @!P0 SYNCS.PHASECHK.TRANS64 P0, [R0+URZ], R3 ;  /* 0x00000003000085a7 */ /* 0x000ea400080010ff */
[----:B--2---:R-:W-:Y:S05]  /*93b0*/  @!P0 BRA `(.L_x_154) ;  /* 0xfffffffc00f08947 */ /* 0x004fea000383ffff */
[----:B------:R-:W-:Y:S05]  /*93c0*/  BRA `(.L_x_155) ;  /* 0xffffff9c00207947 */ /* 0x000fea000383ffff */
.L_x_47:
[----:B------:R-:W-:-:S07]  /*93d0*/  MOV R0, UR5 ;  /* 0x0000000500007c02 */ /* 0x000fce0008000f00 */
.L_x_156:
[----:B-1----:R1:W2:Y:S02]  /*93e0*/  SYNCS.PHASECHK.TRANS64.TRYWAIT P0, [R0+URZ], R3 ;  /* 0x00000003000075a7 */ /* 0x0022a400080011ff */
[----:B--2---:R-:W-:Y:S05]  /*93f0*/  @!P0 NANOSLEEP.SYNCS 0x989680 ;  /* 0x009896800000895d */ /* 0x004fea0003900000 */
[----:B------:R-:W2:Y:S02]  /*9400*/  @!P0 SYNCS.PHASECHK.TRANS64 P0, [R0+URZ], R3 ;  /* 0x00000003000085a7 */ /* 0x000ea400080010ff */
[----:B--2---:R-:W-:Y:S05]  /*9410*/  @!P0 BRA `(.L_x_156) ;  /* 0xfffffffc00f08947 */ /* 0x004fea000383ffff */
[----:B------:R-:W-:Y:S05]  /*9420*/  BRA `(.L_x_157) ;  /* 0xffffff9c00307947 */ /* 0x000fea000383ffff */
.L_x_48:
[----:B------:R-:W-:-:S07]  /*9430*/  MOV R0, UR5 ;  /* 0x0000000500007c02 */ /* 0x000fce0008000f00 */
.L_x_158:
[----:B-1----:R1:W2:Y:S02]  /*9440*/  SYNCS.PHASECHK.TRANS64.TRYWAIT P0, [R0+URZ], R3 ;  /* 0x00000003000075a7 */ /* 0x0022a400080011ff */
[----:B--2---:R-:W-:Y:S05]  /*9450*/  @!P0 NANOSLEEP.SYNCS 0x989680 ;  /* 0x009896800000895d */ /* 0x004fea0003900000 */
[----:B------:R-:W2:Y:S02]  /*9460*/  @!P0 SYNCS.PHASECHK.TRANS64 P0, [R0+URZ], R3 ;  /* 0x00000003000085a7 */ /* 0x000ea400080010ff */
[----:B--2---:R-:W-:Y:S05]  /*9470*/  @!P0 BRA `(.L_x_158) ;  /* 0xfffffffc00f08947 */ /* 0x004fea000383ffff */
[----:B------:R-:W-:Y:S05]  /*9480*/  BRA `(.L_x_159) ;  /* 0xffffff9c00407947 */ /* 0x000fea000383ffff */
.L_x_49:
[----:B------:R-:W-:-:S07]  /*9490*/  MOV R0, UR5 ;  /* 0x0000000500007c02 */ /* 0x000fce0008000f00 */
.L_x_160:
[----:B-1----:R1:W2:Y:S02]  /*94a0*/  SYNCS.PHASECHK.TRANS64.TRYWAIT P0, [R0+URZ], R3 ;  /* 0x00000003000075a7 */ /* 0x0022a400080011ff */
[----:B--2---:R-:W-:Y:S05]  /*94b0*/  @!P0 NANOSLEEP.SYNCS 0x989680 ;  /* 0x009896800000895d */ /* 0x004fea0003900000 */
[----:B------:R-:W2:Y:S02]  /*94c0*/  @!P0 SYNCS.PHASECHK.TRANS64 P0, [R0+URZ], R3 ;  /* 0x00000003000085a7 */ /* 0x000ea400080010ff */
[----:B--2---:R-:W-:Y:S05]  /*94d0*/  @!P0 BRA `(.L_x_160) ;  /* 0xfffffffc00f08947 */ /* 0x004fea000383ffff */
[----:B------:R-:W-:Y:S05]  /*94e0*/  BRA `(.L_x_161) ;  /* 0xffffff9c00507947 */ /* 0x000fea000383ffff */
.L_x_50:
[----:B------:R-:W-:-:S07]  /*94f0*/  MOV R0, UR5 ;  /* 0x0000000500007c02 */ /* 0x000fce0008000f00 */
.L_x_162:
[----:B-1----:R1:W2:Y:S02]  /*9500*/  SYNCS.PHASECHK.TRANS64.TRYWAIT P0, [R0+URZ], R3 ;  /* 0x00000003000075a7 */ /* 0x0022a400080011ff */
[----:B--2---:R-:W-:Y:S05]  /*9510*/  @!P0 NANOSLEEP.SYNCS 0x989680 ;  /* 0x009896800000895d */ /* 0x004fea0003900000 */
[----:B------:R-:W2:Y:S02]  /*9520*/  @!P0 SYNCS.PHASECHK.TRANS64 P0, [R0+URZ], R3 ;  /* 0x00000003000085a7 */ /* 0x000ea400080010ff */
[----:B--2---:R-:W-:Y:S05]  /*9530*/  @!P0 BRA `(.L_x_162) ;  /* 0xfffffffc00f08947 */ /* 0x004fea000383ffff */
[----:B------:R-:W-:Y:S05]  /*9540*/  BRA `(.L_x_163) ;  /* 0xffffff9c00607947 */ /* 0x000fea000383ffff */
.L_x_51:
[----:B------:R-:W-:-:S07]  /*9550*/  MOV R0, UR5 ;  /* 0x0000000500007c02 */ /* 0x000fce0008000f00 */
.L_x_164:
[----:B-1----:R1:W2:Y:S02]  /*9560*/  SYNCS.PHASECHK.TRANS64.TRYWAIT P0, [R0+URZ], R3 ;  /* 0x00000003000075a7 */ /* 0x0022a400080011ff */
[----:B--2---:R-:W-:Y:S05]  /*9570*/  @!P0 NANOSLEEP.SYNCS 0x989680 ;  /* 0x009896800000895d */ /* 0x004fea0003900000 */
[----:B------:R-:W2:Y:S02]  /*9580*/  @!P0 SYNCS.PHASECHK.TRANS64 P0, [R0+URZ], R3 ;  /* 0x00000003000085a7 */ /* 0x000ea400080010ff */
[----:B--2---:R-:W-:Y:S05]  /*9590*/  @!P0 BRA `(.L_x_164) ;  /* 0xfffffffc00f08947 */ /* 0x004fea000383ffff */
[----:B------:R-:W-:Y:S05]  /*95a0*/  BRA `(.L_x_165) ;  /* 0xffffff9c00707947 */ /* 0x000fea000383ffff */
.L_x_52:
[----:B------:R-:W-:-:S07]  /*95b0*/  MOV R0, UR5 ;  /* 0x0000000500007c02 */ /* 0x000fce0008000f00 */
.L_x_166:
[----:B-1----:R1:W2:Y:S02]  /*95c0*/  SYNCS.PHASECHK.TRANS64.TRYWAIT P0, [R0+URZ], R3 ;  /* 0x00000003000075a7 */ /* 0x0022a400080011ff */
[----:B--2---:R-:W-:Y:S05]  /*95d0*/  @!P0 NANOSLEEP.SYNCS 0x989680 ;  /* 0x009896800000895d */ /* 0x004fea0003900000 */
[----:B------:R-:W2:Y:S02]  /*95e0*/  @!P0 SYNCS.PHASECHK.TRANS64 P0, [R0+URZ], R3 ;  /* 0x00000003000085a7 */ /* 0x000ea400080010ff */
[----:B--2---:R-:W-:Y:S05]  /*95f0*/  @!P0 BRA `(.L_x_166) ;  /* 0xfffffffc00f08947 */ /* 0x004fea000383ffff */
[----:B------:R-:W-:Y:S05]  /*9600*/  BRA `(.L_x_167) ;  /* 0xffffff9c00807947 */ /* 0x000fea000383ffff */
.L_x_53:
[----:B------:R-:W-:-:S07]  /*9610*/  MOV R0, UR5 ;  /* 0x0000000500007c02 */ /* 0x000fce0008000f00 */
.L_x_168:
[----:B-1----:R1:W2:Y:S02]  /*9620*/  SYNCS.PHASECHK.TRANS64.TRYWAIT P0, [R0+URZ], R3 ;  /* 0x00000003000075a7 */ /* 0x0022a400080011ff */
[----:B--2---:R-:W-:Y:S05]  /*9630*/  @!P0 NANOSLEEP.SYNCS 0x989680 ;  /* 0x009896800000895d */ /* 0x004fea0003900000 */
[----:B------:R-:W2:Y:S02]  /*9640*/  @!P0 SYNCS.PHASECHK.TRANS64 P0, [R0+URZ], R3 ;  /* 0x00000003000085a7 */ /* 0x000ea400080010ff */
[----:B--2---:R-:W-:Y:S05]  /*9650*/  @!P0 BRA `(.L_x_168) ;  /* 0xfffffffc00f08947 */ /* 0x004fea000383ffff */
[----:B------:R-:W-:Y:S05]  /*9660*/  BRA `(.L_x_169) ;  /* 0xffffff9c00907947 */ /* 0x000fea000383ffff */
.L_x_54:
[----:B------:R-:W-:-:S07]  /*9670*/  MOV R0, UR5 ;  /* 0x0000000500007c02 */ /* 0x000fce0008000f00 */
.L_x_170:
[----:B-1----:R1:W2:Y:S02]  /*9680*/  SYNCS.PHASECHK.TRANS64.TRYWAIT P0, [R0+URZ], R3 ;  /* 0x00000003000075a7 */ /* 0x0022a400080011ff */
[----:B--2---:R-:W-:Y:S05]  /*9690*/  @!P0 NANOSLEEP.SYNCS 0x989680 ;  /* 0x009896800000895d */ /* 0x004fea0003900000 */
[----:B------:R-:W2:Y:S02]  /*96a0*/  @!P0 SYNCS.PHASECHK.TRANS64 P0, [R0+URZ], R3 ;  /* 0x00000003000085a7 */ /* 0x000ea400080010ff */
[----:B--2---:R-:W-:Y:S05]  /*96b0*/  @!P0 BRA `(.L_x_170) ;  /* 0xfffffffc00f08947 */ /* 0x004fea000383ffff */
[----:B------:R-:W-:Y:S05]  /*96c0*/  BRA `(.L_x_171) ;  /* 0xffffff9c00a07947 */ /* 0x000fea000383ffff */
.L_x_55:
[----:B------:R-:W-:-:S07]  /*96d0*/  MOV R0, UR5 ;  /* 0x0000000500007c02 */ /* 0x000fce0008000f00 */
.L_x_172:
[----:B-1----:R1:W2:Y:S02]  /*96e0*/  SYNCS.PHASECHK.TRANS64.TRYWAIT P0, [R0+URZ], R3 ;  /* 0x00000003000075a7 */ /* 0x0022a400080011ff */
[----:B--2---:R-:W-:Y:S05]  /*96f0*/  @!P0 NANOSLEEP.SYNCS 0x989680 ;  /* 0x009896800000895d */ /* 0x004fea0003900000 */
[----:B------:R-:W2:Y:S02]  /*9700*/  @!P0 SYNCS.PHASECHK.TRANS64 P0, [R0+URZ], R3 ;  /* 0x00000003000085a7 */ /* 0x000ea400080010ff */
[----:B--2---:R-:W-:Y:S05]  /*9710*/  @!P0 BRA `(.L_x_172) ;  /* 0xfffffffc00f08947 */ /* 0x004fea000383ffff */
[----:B------:R-:W-:Y:S05]  /*9720*/  BRA `(.L_x_173) ;  /* 0xffffff9c00b07947 */ /* 0x000fea000383ffff */
.L_x_56:
[----:B------:R-:W-:-:S07]  /*9730*/  MOV R0, UR5 ;  /* 0x0000000500007c02 */ /* 0x000fce0008000f00 */
.L_x_174:
[----:B-1----:R1:W2:Y:S02]  /*9740*/  SYNCS.PHASECHK.TRANS64.TRYWAIT P0, [R0+URZ], R3 ;  /* 0x00000003000075a7 */ /* 0x0022a400080011ff */
[----:B--2---:R-:W-:Y:S05]  /*9750*/  @!P0 NANOSLEEP.SYNCS 0x989680 ;  /* 0x009896800000895d */ /* 0x004fea0003900000 */
[----:B------:R-:W2:Y:S02]  /*9760*/  @!P0 SYNCS.PHASECHK.TRANS64 P0, [R0+URZ], R3 ;  /* 0x00000003000085a7 */ /* 0x000ea400080010ff */
[----:B--2---:R-:W-:Y:S05]  /*9770*/  @!P0 BRA `(.L_x_174) ;  /* 0xfffffffc00f08947 */ /* 0x004fea000383ffff */
[----:B------:R-:W-:Y:S05]  /*9780*/  BRA `(.L_x_175) ;  /* 0xffffff9c00c07947 */ /* 0x000fea000383ffff */
.L_x_57:
[----:B------:R-:W-:-:S07]  /*9790*/  MOV R0, UR5 ;  /* 0x0000000500007c02 */ /* 0x000fce0008000f00 */
.L_x_176:
[----:B-1----:R1:W2:Y:S02]  /*97a0*/  SYNCS.PHASECHK.TRANS64.TRYWAIT P0, [R0+URZ], R3 ;  /* 0x00000003000075a7 */ /* 0x0022a400080011ff */
[----:B--2---:R-:W-:Y:S05]  /*97b0*/  @!P0 NANOSLEEP.SYNCS 0x989680 ;  /* 0x009896800000895d */ /* 0x004fea0003900000 */
[----:B------:R-:W2:Y:S02]  /*97c0*/  @!P0 SYNCS.PHASECHK.TRANS64 P0, [R0+URZ], R3 ;  /* 0x00000003000085a7 */ /* 0x000ea400080010ff */
[----:B--2---:R-:W-:Y:S05]  /*97d0*/  @!P0 BRA `(.L_x_176) ;  /* 0xfffffffc00f08947 */ /* 0x004fea000383ffff */
[----:B------:R-:W-:Y:S05]  /*97e0*/  BRA `(.L_x_177) ;  /* 0xffffff9c00d07947 */ /* 0x000fea000383ffff */
.L_x_58:
[----:B------:R-:W-:-:S07]  /*97f0*/  MOV R0, UR5 ;  /* 0x0000000500007c02 */ /* 0x000fce0008000f00 */
.L_x_178:
[----:B-1----:R1:W2:Y:S02]  /*9800*/  SYNCS.PHASECHK.TRANS64.TRYWAIT P0, [R0+URZ], R3 ;  /* 0x00000003000075a7 */ /* 0x0022a400080011ff */
[----:B--2---:R-:W-:Y:S05]  /*9810*/  @!P0 NANOSLEEP.SYNCS 0x989680 ;  /* 0x009896800000895d */ /* 0x004fea0003900000 */
[----:B------:R-:W2:Y:S02]  /*9820*/  @!P0 SYNCS.PHASECHK.TRANS64 P0, [R0+URZ], R3 ;  /* 0x00000003000085a7 */ /* 0x000ea400080010ff */
[----:B--2---:R-:W-:Y:S05]  /*9830*/  @!P0 BRA `(.L_x_178) ;  /* 0xfffffffc00f08947 */ /* 0x004fea000383ffff */
[----:B------:R-:W-:Y:S05]  /*9840*/  BRA `(.L_x_179) ;  /* 0xffffff9c00e07947 */ /* 0x000fea000383ffff */
.L_x_59:
[----:B------:R-:W-:-:S07]  /*9850*/  MOV R0, UR5 ;  /* 0x0000000500007c02 */ /* 0x000fce0008000f00 */
.L_x_180:
[----:B-1----:R1:W2:Y:S02]  /*9860*/  SYNCS.PHASECHK.TRANS64.TRYWAIT P0, [R0+URZ], R3 ;  /* 0x00000003000075a7 */ /* 0x0022a400080011ff */
[----:B--2---:R-:W-:Y:S05]  /*9870*/  @!P0 NANOSLEEP.SYNCS 0x989680 ;  /* 0x009896800000895d */ /* 0x004fea0003900000 */
[----:B------:R-:W2:Y:S02]  /*9880*/  @!P0 SYNCS.PHASECHK.TRANS64 P0, [R0+URZ], R3 ;  /* 0x00000003000085a7 */ /* 0x000ea400080010ff */
[----:B--2---:R-:W-:Y:S05]  /*9890*/  @!P0 BRA `(.L_x_180) ;  /* 0xfffffffc00f08947 */ /* 0x004fea000383ffff */
[----:B------:R-:W-:Y:S05]  /*98a0*/  BRA `(.L_x_181) ;  /* 0xffffff9c00f07947 */ /* 0x000fea000383ffff */
.L_x_60:
[----:B------:R-:W-:-:S07]  /*98b0*/  MOV R0, UR5 ;  /* 0x0000000500007c02 */ /* 0x000fce0008000f00 */
.L_x_182:
[----:B-1----:R1:W2:Y:S02]  /*98c0*/  SYNCS.PHASECHK.TRANS64.TRYWAIT P0, [R0+URZ], R3 ;  /* 0x00000003000075a7 */ /* 0x0022a400080011ff */
[----:B--2---:R-:W-:Y:S05]  /*98d0*/  @!P0 NANOSLEEP.SYNCS 0x989680 ;  /* 0x009896800000895d */ /* 0x004fea0003900000 */
[----:B------:R-:W2:Y:S02]  /*98e0*/  @!P0 SYNCS.PHASECHK.TRANS64 P0, [R0+URZ], R3 ;  /* 0x00000003000085a7 */ /* 0x000ea400080010ff */
[----:B--2---:R-:W-:Y:S05]  /*98f0*/  @!P0 BRA `(.L_x_182) ;  /* 0xfffffffc00f08947 */ /* 0x004fea000383ffff */
[----:B------:R-:W-:Y:S05]  /*9900*/  BRA `(.L_x_183) ;  /* 0xffffffa000007947 */ /* 0x000fea000383ffff */
.L_x_61:
[----:B------:R-:W-:-:S07]  /*9910*/  MOV R0, UR5 ;  /* 0x0000000500007c02 */ /* 0x000fce0008000f00 */
.L_x_184:
[----:B-1----:R1:W2:Y:S02]  /*9920*/  SYNCS.PHASECHK.TRANS64.TRYWAIT P0, [R0+URZ], R3 ;  /* 0x00000003000075a7 */ /* 0x0022a400080011ff */
[----:B--2---:R-:W-:Y:S05]  /*9930*/  @!P0 NANOSLEEP.SYNCS 0x989680 ;  /* 0x009896800000895d */ /* 0x004fea0003900000 */
[----:B------:R-:W2:Y:S02]  /*9940*/  @!P0 SYNCS.PHASECHK.TRANS64 P0, [R0+URZ], R3 ;  /* 0x00000003000085a7 */ /* 0x000ea400080010ff */
[----:B--2---:R-:W-:Y:S05]  /*9950*/  @!P0 BRA `(.L_x_184) ;  /* 0xfffffffc00f08947 */ /* 0x004fea000383ffff */
[----:B------:R-:W-:Y:S05]  /*9960*/  BRA `(.L_x_185) ;  /* 0xffffffa000107947 */ /* 0x000fea000383ffff */
.L_x_62:
[----:B------:R-:W-:-:S07]  /*9970*/  MOV R0, UR5 ;  /* 0x0000000500007c02 */ /* 0x000fce0008000f00 */
.L_x_186:
[----:B-1----:R1:W2:Y:S02]  /*9980*/  SYNCS.PHASECHK.TRANS64.TRYWAIT P0, [R0+URZ], R3 ;  /* 0x00000003000075a7 */ /* 0x0022a400080011ff */
[----:B--2---:R-:W-:Y:S05]  /*9990*/  @!P0 NANOSLEEP.SYNCS 0x989680 ;  /* 0x009896800000895d */ /* 0x004fea0003900000 */
[----:B------:R-:W2:Y:S02]  /*99a0*/  @!P0 SYNCS.PHASECHK.TRANS64 P0, [R0+URZ], R3 ;  /* 0x00000003000085a7 */ /* 0x000ea400080010ff */
[----:B--2---:R-:W-:Y:S05]  /*99b0*/  @!P0 BRA `(.L_x_186) ;  /* 0xfffffffc00f08947 */ /* 0x004fea000383ffff */
[----:B------:R-:W-:Y:S05]  /*99c0*/  BRA `(.L_x_187) ;  /* 0xffffffa000207947 */ /* 0x000fea000383ffff */
.L_x_63:
[----:B------:R-:W-:-:S07]  /*99d0*/  MOV R0, UR5 ;  /* 0x0000000500007c02 */ /* 0x000fce0008000f00 */
.L_x_188:
[----:B-1----:R1:W2:Y:S02]  /*99e0*/  SYNCS.PHASECHK.TRANS64.TRYWAIT P0, [R0+URZ], R3 ;  /* 0x00000003000075a7 */ /* 0x0022a400080011ff */
[----:B--2---:R-:W-:Y:S05]  /*99f0*/  @!P0 NANOSLEEP.SYNCS 0x989680 ;  /* 0x009896800000895d */ /* 0x004fea0003900000 */
[----:B------:R-:W2:Y:S02]  /*9a00*/  @!P0 SYNCS.PHASECHK.TRANS64 P0, [R0+URZ], R3 ;  /* 0x00000003000085a7 */ /* 0x000ea400080010ff */
[----:B--2---:R-:W-:Y:S05]  /*9a10*/  @!P0 BRA `(.L_x_188) ;  /* 0xfffffffc00f08947 */ /* 0x004fea000383ffff */
[----:B------:R-:W-:Y:S05]  /*9a20*/  BRA `(.L_x_189) ;  /* 0xffffffa000307947 */ /* 0x000fea000383ffff */
.L_x_64:
[----:B------:R-:W-:-:S07]  /*9a30*/  MOV R0, UR5 ;  /* 0x0000000500007c02 */ /* 0x000fce0008000f00 */
.L_x_190:
[----:B-1----:R1:W2:Y:S02]  /*9a40*/  SYNCS.PHASECHK.TRANS64.TRYWAIT P0, [R0+URZ], R3 ;  /* 0x00000003000075a7 */ /* 0x0022a400080011ff */
[----:B--2---:R-:W-:Y:S05]  /*9a50*/  @!P0 NANOSLEEP.SYNCS 0x989680 ;  /* 0x009896800000895d */ /* 0x004fea0003900000 */
[----:B------:R-:W2:Y:S02]  /*9a60*/  @!P0 SYNCS.PHASECHK.TRANS64 P0, [R0+URZ], R3 ;  /* 0x00000003000085a7 */ /* 0x000ea400080010ff */
[----:B--2---:R-:W-:Y:S05]  /*9a70*/  @!P0 BRA `(.L_x_190) ;  /* 0xfffffffc00f08947 */ /* 0x004fea000383ffff */
[----:B------:R-:W-:Y:S05]  /*9a80*/  BRA `(.L_x_191) ;  /* 0xffffffa000407947 */ /* 0x000fea000383ffff */
.L_x_65:
[----:B------:R-:W-:-:S07]  /*9a90*/  MOV R0, UR5 ;  /* 0x0000000500007c02 */ /* 0x000fce0008000f00 */
.L_x_192:
[----:B-1----:R1:W2:Y:S02]  /*9aa0*/  SYNCS.PHASECHK.TRANS64.TRYWAIT P0, [R0+URZ], R3 ;  /* 0x00000003000075a7 */ /* 0x0022a400080011ff */
[----:B--2---:R-:W-:Y:S05]  /*9ab0*/  @!P0 NANOSLEEP.SYNCS 0x989680 ;  /* 0x009896800000895d */ /* 0x004fea0003900000 */
[----:B------:R-:W2:Y:S02]  /*9ac0*/  @!P0 SYNCS.PHASECHK.TRANS64 P0, [R0+URZ], R3 ;  /* 0x00000003000085a7 */ /* 0x000ea400080010ff */
[----:B--2---:R-:W-:Y:S05]  /*9ad0*/  @!P0 BRA `(.L_x_192) ;  /* 0xfffffffc00f08947 */ /* 0x004fea000383ffff */
[----:B------:R-:W-:Y:S05]  /*9ae0*/  BRA `(.L_x_193) ;  /* 0xffffffa000507947 */ /* 0x000fea000383ffff */
.L_x_68:
[----:B------:R-:W-:-:S07]  /*9af0*/  MOV R4, UR4 ;  /* 0x0000000400047c02 */ /* 0x000fce0008000f00 */
.L_x_194:
[----:B--2---:R2:W3:Y:S02]  /*9b00*/  SYNCS.PHASECHK.TRANS64.TRYWAIT P1, [R4+URZ+0x1d8], R7 ;  /* 0x0001d807040075a7 */ /* 0x0044e400080211ff */
[----:B---3--:R-:W-:Y:S05]  /*9b10*/  @!P1 NANOSLEEP.SYNCS 0x989680 ;  /* 0x009896800000995d */ /* 0x008fea0003900000 */
[----:B------:R-:W3:Y:S02]  /*9b20*/  @!P1 SYNCS.PHASECHK.TRANS64 P1, [R4+URZ+0x1d8], R7 ;  /* 0x0001d807040095a7 */ /* 0x000ee400080210ff */
[----:B---3--:R-:W-:Y:S05]  /*9b30*/  @!P1 BRA `(.L_x_194) ;  /* 0xfffffffc00f09947 */ /* 0x008fea000383ffff */
[----:B------:R-:W-:Y:S05]  /*9b40*/  BRA `(.L_x_195) ;  /* 0xffffffa000b87947 */ /* 0x000fea000383ffff */
.L_x_69:
[----:B--2---:R-:W-:-:S07]  /*9b50*/  MOV R4, UR4 ;  /* 0x0000000400047c02 */ /* 0x004fce0008000f00 */
.L_x_196:
[----:B--2---:R2:W3:Y:S02]  /*9b60*/  SYNCS.PHASECHK.TRANS64.TRYWAIT P1, [R4+URZ+0x1d0], R5 ;  /* 0x0001d005040075a7 */ /* 0x0044e400080211ff */
[----:B---3--:R-:W-:Y:S05]  /*9b70*/  @!P1 NANOSLEEP.SYNCS 0x989680 ;  /* 0x009896800000995d */ /* 0x008fea0003900000 */
[----:B------:R-:W3:Y:S02]  /*9b80*/  @!P1 SYNCS.PHASECHK.TRANS64 P1, [R4+URZ+0x1d0], R5 ;  /* 0x0001d005040095a7 */ /* 0x000ee400080210ff */
[----:B---3--:R-:W-:Y:S05]  /*9b90*/  @!P1 BRA `(.L_x_196) ;  /* 0xfffffffc00f09947 */ /* 0x008fea000383ffff */
[----:B------:R-:W-:Y:S05]  /*9ba0*/  BRA `(.L_x_197) ;  /* 0xffffffa000c07947 */ /* 0x000fea000383ffff */
.L_x_79:
[----:B--2---:R-:W-:-:S04]  /*9bb0*/  MOV R5, UR5 ;  /* 0x0000000500057c02 */ /* 0x004fc80008000f00 */
[----:B------:R2:W3:Y:S03]  /*9bc0*/  SYNCS.PHASECHK.TRANS64.TRYWAIT P0, [R5+URZ+0x8], R6 ;  /* 0x00000806050075a7 */ /* 0x0004e600080011ff */
[----:B---3--:R-:W-:Y:S05]  /*9bd0*/  @!P0 NANOSLEEP.SYNCS 0x989680 ;  /* 0x009896800000895d */ /* 0x008fea0003900000 */
[----:B------:R-:W3:Y:S02]  /*9be0*/  @!P0 SYNCS.PHASECHK.TRANS64 P0, [R5+URZ+0x8], R6 ;  /* 0x00000806050085a7 */ /* 0x000ee400080010ff */
[----:B---3--:R-:W-:Y:S05]  /*9bf0*/  @!P0 BRA `(.L_x_79) ;  /* 0xfffffffc00ec8947 */ /* 0x008fea000383ffff */
[----:B------:R-:W-:Y:S05]  /*9c00*/  BRA `(.L_x_78) ;  /* 0xffffffa400887947 */ /* 0x000fea000383ffff */
.L_x_81:
[----:B------:R-:W-:Y:S01]  /*9c10*/  BSSY B0, `(.L_x_198) ;  /* 0x0000006000007945 */ /* 0x000fe20003800000 */
[----:B------:R-:W-:-:S07]  /*9c20*/  MOV R15, 0xffffffff ;  /* 0xffffffff000f7802 */ /* 0x000fce0000000f00 */
[----:B-12--5:R-:W-:Y:S05]  /*9c30*/  WARPSYNC.COLLECTIVE R15, `(.L_x_199) ;  /* 0x000000000f0c7348 */ /* 0x026fea0003c00000 */
[----:B------:R-:W-:Y:S02]  /*9c40*/  ELECT P6, UR79, PT ;  /* 0x00000000004f782f */ /* 0x000fe400038c0000 */
[----:B------:R-:W-:Y:S01]  /*9c50*/  MOV R14, UR79 ;  /* 0x0000004f000e7c02 */ /* 0x000fe20008000f00 */
[----:B-12--5:R-:W-:Y:S10]  /*9c60*/  ENDCOLLECTIVE ;  /* 0x000000000000791b */ /* 0x026ff40003800000 */
.L_x_199:
[----:B------:R-:W-:Y:S05]  /*9c70*/  BSYNC B0 ;  /* 0x0000000000007941 */ /* 0x000fea0003800000 */
.L_x_198:
[----:B------:R-:W-:Y:S05]  /*9c80*/  BRA `(.L_x_200) ;  /* 0xffffffa400b87947 */ /* 0x000fea000383ffff */
.L_x_83:
[----:B--2---:R-:W-:-:S04]  /*9c90*/  MOV R3, UR5 ;  /* 0x0000000500037c02 */ /* 0x004fc80008000f00 */
[----:B------:R2:W3:Y:S03]  /*9ca0*/  SYNCS.PHASECHK.TRANS64.TRYWAIT P0, [R3+URZ+0x8], R4 ;  /* 0x00000804030075a7 */ /* 0x0004e600080011ff */
[----:B---3--:R-:W-:Y:S05]  /*9cb0*/  @!P0 NANOSLEEP.SYNCS 0x989680 ;  /* 0x009896800000895d */ /* 0x008fea0003900000 */
[----:B------:R-:W3:Y:S02]  /*9cc0*/  @!P0 SYNCS.PHASECHK.TRANS64 P0, [R3+URZ+0x8], R4 ;  /* 0x00000804030085a7 */ /* 0x000ee400080010ff */
[----:B---3--:R-:W-:Y:S05]  /*9cd0*/  @!P0 BRA `(.L_x_83) ;  /* 0xfffffffc00ec8947 */ /* 0x008fea000383ffff */
[----:B------:R-:W-:Y:S05]  /*9ce0*/  BRA `(.L_x_82) ;  /* 0xffffffa400bc7947 */ /* 0x000fea000383ffff */
.L_x_84:
[----:B------:R-:W-:-:S07]  /*9cf0*/  MOV R4, UR17 ;  /* 0x0000001100047c02 */ /* 0x000fce0008000f00 */
.L_x_201:
[----:B-1----:R1:W2:Y:S02]  /*9d00*/  SYNCS.PHASECHK.TRANS64.TRYWAIT P0, [R4+URZ+0x1d0], R5 ;  /* 0x0001d005040075a7 */ /* 0x0022a400080011ff */
[----:B--2---:R-:W-:Y:S05]  /*9d10*/  @!P0 NANOSLEEP.SYNCS 0x989680 ;  /* 0x009896800000895d */ /* 0x004fea0003900000 */
[----:B------:R-:W2:Y:S02]  /*9d20*/  @!P0 SYNCS.PHASECHK.TRANS64 P0, [R4+URZ+0x1d0], R5 ;  /* 0x0001d005040085a7 */ /* 0x000ea400080010ff */
[----:B--2---:R-:W-:Y:S05]  /*9d30*/  @!P0 BRA `(.L_x_201) ;  /* 0xfffffffc00f08947 */ /* 0x004fea000383ffff */
[----:B------:R-:W-:Y:S05]  /*9d40*/  BRA `(.L_x_202) ;  /* 0xffffffa800a87947 */ /* 0x000fea000383ffff */
.L_x_86:
[----:B------:R-:W-:-:S07]  /*9d50*/  MOV R4, UR22 ;  /* 0x0000001600047c02 */ /* 0x000fce0008000f00 */
.L_x_203:
[----:B-1----:R1:W2:Y:S02]  /*9d60*/  SYNCS.PHASECHK.TRANS64.TRYWAIT P0, [R4+URZ+0x1f0], R5 ;  /* 0x0001f005040075a7 */ /* 0x0022a400080011ff */
[----:B--2---:R-:W-:Y:S05]  /*9d70*/  @!P0 NANOSLEEP.SYNCS 0x989680 ;  /* 0x009896800000895d */ /* 0x004fea0003900000 */
[----:B------:R-:W2:Y:S02]  /*9d80*/  @!P0 SYNCS.PHASECHK.TRANS64 P0, [R4+URZ+0x1f0], R5 ;  /* 0x0001f005040085a7 */ /* 0x000ea400080010ff */
[----:B--2---:R-:W-:Y:S05]  /*9d90*/  @!P0 BRA `(.L_x_203) ;  /* 0xfffffffc00f08947 */ /* 0x004fea000383ffff */
[----:B------:R-:W-:Y:S05]  /*9da0*/  BRA `(.L_x_85) ;  /* 0xffffffa800c87947 */ /* 0x000fea000383ffff */
.L_x_90:
[----:B-1----:R-:W-:Y:S07]  /*9db0*/  MOV R4, UR10 ;  /* 0x0000000a00047c02 */ /* 0x002fee0008000f00 */
.L_x_204:
[----:B-1----:R1:W2:Y:S02]  /*9dc0*/  SYNCS.PHASECHK.TRANS64.TRYWAIT P0, [R4+URZ], R7 ;  /* 0x00000007040075a7 */ /* 0x0022a400080011ff */
[----:B--2---:R-:W-:Y:S05]  /*9dd0*/  @!P0 NANOSLEEP.SYNCS 0x989680 ;  /* 0x009896800000895d */ /* 0x004fea0003900000 */
[----:B------:R-:W2:Y:S02]  /*9de0*/  @!P0 SYNCS.PHASECHK.TRANS64 P0, [R4+URZ], R7 ;  /* 0x00000007040085a7 */ /* 0x000ea400080010ff */
[----:B--2---:R-:W-:Y:S05]  /*9df0*/  @!P0 BRA `(.L_x_204) ;  /* 0xfffffffc00f08947 */ /* 0x004fea000383ffff */
[----:B------:R-:W-:Y:S05]  /*9e00*/  BRA `(.L_x_89) ;  /* 0xffffffa800ec7947 */ /* 0x000fea000383ffff */
.L_x_94:
[----:B--2---:R-:W-:-:S07]  /*9e10*/  MOV R0, UR4 ;  /* 0x0000000400007c02 */ /* 0x004fce0008000f00 */
.L_x_205:
[----:B-1----:R1:W2:Y:S02]  /*9e20*/  SYNCS.PHASECHK.TRANS64.TRYWAIT P0, [R0+URZ], R5 ;  /* 0x00000005000075a7 */ /* 0x0022a400080011ff */
[----:B--2---:R-:W-:Y:S05]  /*9e30*/  @!P0 NANOSLEEP.SYNCS 0x989680 ;  /* 0x009896800000895d */ /* 0x004fea0003900000 */
[----:B------:R-:W2:Y:S02]  /*9e40*/  @!P0 SYNCS.PHASECHK.TRANS64 P0, [R0+URZ], R5 ;  /* 0x00000005000085a7 */ /* 0x000ea400080010ff */
[----:B--2---:R-:W-:Y:S05]  /*9e50*/  @!P0 BRA `(.L_x_205) ;  /* 0xfffffffc00f08947 */ /* 0x004fea000383ffff */
[----:B------:R-:W-:Y:S05]  /*9e60*/  BRA `(.L_x_206) ;  /* 0xffffffac00c47947 */ /* 0x000fea000383ffff */
.L_x_97:
[----:B------:R-:W-:-:S07]  /*9e70*/  MOV R0, UR17 ;  /* 0x0000001100007c02 */ /* 0x000fce0008000f00 */
.L_x_207:
[----:B-1----:R1:W2:Y:S02]  /*9e80*/  SYNCS.PHASECHK.TRANS64.TRYWAIT P1, [R0+URZ+0x200], R5 ;  /* 0x00020005000075a7 */ /* 0x0022a400080211ff */
[----:B--2---:R-:W-:Y:S05]  /*9e90*/  @!P1 NANOSLEEP.SYNCS 0x989680 ;  /* 0x009896800000995d */ /* 0x004fea0003900000 */
[----:B------:R-:W2:Y:S02]  /*9ea0*/  @!P1 SYNCS.PHASECHK.TRANS64 P1, [R0+URZ+0x200], R5 ;  /* 0x00020005000095a7 */ /* 0x000ea400080210ff */
[----:B--2---:R-:W-:Y:S05]  /*9eb0*/  @!P1 BRA `(.L_x_207) ;  /* 0xfffffffc00f09947 */ /* 0x004fea000383ffff */
[----:B------:R-:W-:Y:S05]  /*9ec0*/  BRA `(.L_x_208) ;  /* 0xffffffb000107947 */ /* 0x000fea000383ffff */
.L_x_102:
[----:B------:R-:W-:Y:S07]  /*9ed0*/  MOV R2, UR31 ;  /* 0x0000001f00027c02 */ /* 0x000fee0008000f00 */
.L_x_209:
[----:B--2---:R2:W3:Y:S02]  /*9ee0*/  SYNCS.PHASECHK.TRANS64.TRYWAIT P0, [R2+URZ+0x1d0], R3 ;  /* 0x0001d003020075a7 */ /* 0x0044e400080011ff */
[----:B---3--:R-:W-:Y:S05]  /*9ef0*/  @!P0 NANOSLEEP.SYNCS 0x989680 ;  /* 0x009896800000895d */ /* 0x008fea0003900000 */
[----:B------:R-:W3:Y:S02]  /*9f00*/  @!P0 SYNCS.PHASECHK.TRANS64 P0, [R2+URZ+0x1d0], R3 ;  /* 0x0001d003020085a7 */ /* 0x000ee400080010ff */
[----:B---3--:R-:W-:Y:S05]  /*9f10*/  @!P0 BRA `(.L_x_209) ;  /* 0xfffffffc00f08947 */ /* 0x008fea000383ffff */
[----:B------:R-:W-:Y:S05]  /*9f20*/  BRA `(.L_x_210) ;  /* 0xffffffb400507947 */ /* 0x000fea000383ffff */
.L_x_105:
[----:B------:R-:W-:Y:S07]  /*9f30*/  MOV R2, UR31 ;  /* 0x0000001f00027c02 */ /* 0x000fee0008000f00 */
.L_x_211:
[----:B-1----:R1:W2:Y:S02]  /*9f40*/  SYNCS.PHASECHK.TRANS64.TRYWAIT P2, [R2+URZ+0x1c8], R3 ;  /* 0x0001c803020075a7 */ /* 0x0022a400080411ff */
[----:B--2---:R-:W-:Y:S05]  /*9f50*/  @!P2 NANOSLEEP.SYNCS 0x989680 ;  /* 0x009896800000a95d */ /* 0x004fea0003900000 */
[----:B------:R-:W2:Y:S02]  /*9f60*/  @!P2 SYNCS.PHASECHK.TRANS64 P2, [R2+URZ+0x1c8], R3 ;  /* 0x0001c8030200a5a7 */ /* 0x000ea400080410ff */
[----:B--2---:R-:W-:Y:S05]  /*9f70*/  @!P2 BRA `(.L_x_211) ;  /* 0xfffffffc00f0a947 */ /* 0x004fea000383ffff */
[----:B------:R-:W-:Y:S05]  /*9f80*/  BRA `(.L_x_104) ;  /* 0xffffffb800b47947 */ /* 0x000fea000383ffff */
.L_x_108:
[----:B-1----:R-:W-:Y:S07]  /*9f90*/  MOV R3, UR31 ;  /* 0x0000001f00037c02 */ /* 0x002fee0008000f00 */
.L_x_212:
[----:B-1----:R1:W2:Y:S02]  /*9fa0*/  SYNCS.PHASECHK.TRANS64.TRYWAIT P1, [R3+URZ+0x1b0], R8 ;  /* 0x0001b008030075a7 */ /* 0x0022a400080211ff */
[----:B--2---:R-:W-:Y:S05]  /*9fb0*/  @!P1 NANOSLEEP.SYNCS 0x989680 ;  /* 0x009896800000995d */ /* 0x004fea0003900000 */
[----:B------:R-:W2:Y:S02]  /*9fc0*/  @!P1 SYNCS.PHASECHK.TRANS64 P1, [R3+URZ+0x1b0], R8 ;  /* 0x0001b008030095a7 */ /* 0x000ea400080210ff */
[----:B--2---:R-:W-:Y:S05]  /*9fd0*/  @!P1 BRA `(.L_x_212) ;  /* 0xfffffffc00f09947 */ /* 0x004fea000383ffff */
[----:B------:R-:W-:Y:S05]  /*9fe0*/  BRA `(.L_x_213) ;  /* 0xffffffbc00447947 */ /* 0x000fea000383ffff */
.L_x_109:
[----:B------:R-:W-:Y:S07]  /*9ff0*/  MOV R3, UR31 ;  /* 0x0000001f00037c02 */ /* 0x000fee0008000f00 */
.L_x_214:
[----:B-1----:R1:W2:Y:S02]  /*a000*/  SYNCS.PHASECHK.TRANS64.TRYWAIT P0, [R3+URZ+0x1b8], R8 ;  /* 0x0001b808030075a7 */ /* 0x0022a400080011ff */
[----:B--2---:R-:W-:Y:S05]  /*a010*/  @!P0 NANOSLEEP.SYNCS 0x989680 ;  /* 0x009896800000895d */ /* 0x004fea0003900000 */
[----:B------:R-:W2:Y:S02]  /*a020*/  @!P0 SYNCS.PHASECHK.TRANS64 P0, [R3+URZ+0x1b8], R8 ;  /* 0x0001b808030085a7 */ /* 0x000ea400080010ff */
[----:B--2---:R-:W-:Y:S05]  /*a030*/  @!P0 BRA `(.L_x_214) ;  /* 0xfffffffc00f08947 */ /* 0x004fea000383ffff */
[----:B------:R-:W-:Y:S05]  /*a040*/  BRA `(.L_x_215) ;  /* 0xffffffbc00a47947 */ /* 0x000fea000383ffff */
.L_x_111:
[----:B--2---:R-:W-:-:S07]  /*a050*/  MOV R0, UR31 ;  /* 0x0000001f00007c02 */ /* 0x004fce0008000f00 */
.L_x_216:
[----:B-1----:R1:W2:Y:S02]  /*a060*/  SYNCS.PHASECHK.TRANS64.TRYWAIT P0, [R0+URZ+0x1b0], R3 ;  /* 0x0001b003000075a7 */ /* 0x0022a400080011ff */
[----:B--2---:R-:W-:Y:S05]  /*a070*/  @!P0 NANOSLEEP.SYNCS 0x989680 ;  /* 0x009896800000895d */ /* 0x004fea0003900000 */
[----:B------:R-:W2:Y:S02]  /*a080*/  @!P0 SYNCS.PHASECHK.TRANS64 P0, [R0+URZ+0x1b0], R3 ;  /* 0x0001b003000085a7 */ /* 0x000ea400080010ff */
[----:B--2---:R-:W-:Y:S05]  /*a090*/  @!P0 BRA `(.L_x_216) ;  /* 0xfffffffc00f08947 */ /* 0x004fea000383ffff */
[----:B------:R-:W-:Y:S05]  /*a0a0*/  BRA `(.L_x_217) ;  /* 0xffffffc0002c7947 */ /* 0x000fea000383ffff */
.L_x_113:
[----:B------:R-:W-:Y:S07]  /*a0b0*/  MOV R0, UR44 ;  /* 0x0000002c00007c02 */ /* 0x000fee0008000f00 */
.L_x_218:
[----:B-1----:R1:W2:Y:S02]  /*a0c0*/  SYNCS.PHASECHK.TRANS64.TRYWAIT P0, [R0+URZ+0x1d0], R3 ;  /* 0x0001d003000075a7 */ /* 0x0022a400080011ff */
[----:B--2---:R-:W-:Y:S05]  /*a0d0*/  @!P0 NANOSLEEP.SYNCS 0x989680 ;  /* 0x009896800000895d */ /* 0x004fea0003900000 */
[----:B------:R-:W2:Y:S02]  /*a0e0*/  @!P0 SYNCS.PHASECHK.TRANS64 P0, [R0+URZ+0x1d0], R3 ;  /* 0x0001d003000085a7 */ /* 0x000ea400080010ff */
[----:B--2---:R-:W-:Y:S05]  /*a0f0*/  @!P0 BRA `(.L_x_218) ;  /* 0xfffffffc00f08947 */ /* 0x004fea000383ffff */
[----:B------:R-:W-:Y:S05]  /*a100*/  BRA `(.L_x_219) ;  /* 0xffffffc000fc7947 */ /* 0x000fea000383ffff */
.L_x_124:
[----:B---3--:R3:W1:Y:S02]  /*a110*/  SYNCS.PHASECHK.TRANS64.TRYWAIT P1, [R0+URZ+0x1a0], R5 ;  /* 0x0001a005000075a7 */ /* 0x00866400080211ff */
[----:B-1----:R-:W-:Y:S05]  /*a120*/  @!P1 NANOSLEEP.SYNCS 0x989680 ;  /* 0x009896800000995d */ /* 0x002fea0003900000 */
[----:B------:R-:W1:Y:S02]  /*a130*/  @!P1 SYNCS.PHASECHK.TRANS64 P1, [R0+URZ+0x1a0], R5 ;  /* 0x0001a005000095a7 */ /* 0x000e6400080210ff */
[----:B-1----:R-:W-:Y:S05]  /*a140*/  @!P1 BRA `(.L_x_124) ;  /* 0xfffffffc00f09947 */ /* 0x002fea000383ffff */
[----:B------:R-:W-:Y:S05]  /*a150*/  BRA `(.L_x_123) ;  /* 0xffffffd000c07947 */ /* 0x000fea000383ffff */
.L_x_126:
[----:B----4-:R4:W1:Y:S02]  /*a160*/  SYNCS.PHASECHK.TRANS64.TRYWAIT P0, [R104+URZ+0x1e0], R3 ;  /* 0x0001e003680075a7 */ /* 0x01086400080011ff */
[----:B-1----:R-:W-:Y:S05]  /*a170*/  @!P0 NANOSLEEP.SYNCS 0x989680 ;  /* 0x009896800000895d */ /* 0x002fea0003900000 */
[----:B------:R-:W1:Y:S02]  /*a180*/  @!P0 SYNCS.PHASECHK.TRANS64 P0, [R104+URZ+0x1e0], R3 ;  /* 0x0001e003680085a7 */ /* 0x000e6400080010ff */
[----:B-1----:R-:W-:Y:S05]  /*a190*/  @!P0 BRA `(.L_x_126) ;  /* 0xfffffffc00f08947 */ /* 0x002fea000383ffff */
[----:B------:R-:W-:Y:S05]  /*a1a0*/  BRA `(.L_x_125) ;  /* 0xffffffd400107947 */ /* 0x000fea000383ffff */
.L_x_135:
[----:B---3--:R3:W4:Y:S02]  /*a1b0*/  SYNCS.PHASECHK.TRANS64.TRYWAIT P0, [R117+URZ+0x1a0], R4 ;  /* 0x0001a004750075a7 */ /* 0x00872400080011ff */
[----:B----4-:R-:W-:Y:S05]  /*a1c0*/  @!P0 NANOSLEEP.SYNCS 0x989680 ;  /* 0x009896800000895d */ /* 0x010fea0003900000 */
[----:B------:R-:W4:Y:S02]  /*a1d0*/  @!P0 SYNCS.PHASECHK.TRANS64 P0, [R117+URZ+0x1a0], R4 ;  /* 0x0001a004750085a7 */ /* 0x000f2400080010ff */
[----:B----4-:R-:W-:Y:S05]  /*a1e0*/  @!P0 BRA `(.L_x_135) ;  /* 0xfffffffc00f08947 */ /* 0x010fea000383ffff */
[----:B------:R-:W-:Y:S05]  /*a1f0*/  BRA `(.L_x_134) ;  /* 0xffffffe000307947 */ /* 0x000fea000383ffff */
        .weak           $__internal_0_$__cuda_sm10x_tcgen05_guardrail_trap_col_being_dealloced_not_returned_by_alloc
        .type           $__internal_0_$__cuda_sm10x_tcgen05_guardrail_trap_col_being_dealloced_not_returned_by_alloc,@function
        .size           $__internal_0_$__cuda_sm10x_tcgen05_guardrail_trap_col_being_dealloced_not_returned_by_alloc,($__internal_1_$__cuda_sm10x_tcgen05_guardrail_trap_phase_invalid_during_alloc - $__internal_0_$__cuda_sm10x_tcgen05_guardrail_trap_col_being_dealloced_not_returned_by_alloc)
$__internal_0_$__cuda_sm10x_tcgen05_guardrail_trap_col_being_dealloced_not_returned_by_alloc:
[----:B------:R-:W-:Y:S05]  /*a200*/  BPT.TRAP 0x1 ;  /* 0x000000040000795c */ /* 0x000fea0000300000 */
[----:B------:R-:W-:-:S04]  /*a210*/  HFMA2 R3, -RZ, RZ, 0, 0 ;  /* 0x00000000ff037431 */ /* 0x000fc800000001ff */
[----:B------:R-:W-:Y:S05]  /*a220*/  RET.REL.NODEC R2 `(_ZN7cutlass13device_kernelINS_4conv6kernel13ConvUniversalINS1_16ConvProblemShapeILNS1_8OperatorE0ELi2EEENS1_10collective14CollectiveConvINS1_47MainloopSm100TmaUmmaWarpSpecializedImplicitGemmILS5_0ELi26ELi2ELi1ELi2EN4cute5tupleIJNSA_1CILi2EEENSC_ILi1EEESE_EEEEENSB_IJNSC_ILi128EEESH_NSB_IJNSC_ILi64EEEEEEEEENS_12float_e4m3_tESL_NSA_8TiledMMAINSA_8MMA_AtomIJNSA_10MMA_TraitsINSA_25SM100_MMA_F8F6F4_2x1SM_SSEJSL_SL_fSH_SH_NSA_17integral_constantINSA_4UMMA5MajorELSS_0EEEST_NSQ_INSR_7ScaleInELSU_0EEESV_EEEEEENSA_6LayoutINSB_IJSE_SE_SE_EEENSB_IJNSC_ILi0EEES10_S10_EEEEENSB_IJNSA_10UnderscoreES13_S13_EEEEENS7_6detail27Sm100ImplicitGemmTileTraitsINSA_25SM100_TMA_2SM_LOAD_IM2COLENSA_14ComposedLayoutINSA_7SwizzleILi2ELi4ELi3EEENSA_18smem_ptr_flag_bitsILi8EEENSY_INSB_IJNSC_ILi8EEESI_EEENSB_IJSI_SE_EEEEEEEvEENS17_INSA_18SM100_TMA_2SM_LOADES1I_vEEEENS_8epilogue10collective18CollectiveEpilogueINS1N_23Sm100TmaWarpSpecializedILi2ELi2ELi32ELb0ELb0EEEJNSB_IJSI_SH_SJ_EEENSB_IJNSY_ISI_SE_EENSY_INSB_IJNSC_ILi32EEESD_EEENSB_IJSE_SI_EEEEEEEESL_NSB_IJNSB_IJlllEEESE_S10_EEESL_S20_NS1N_6fusion15FusionCallbacksIS1R_NS21_17LinearCombinationISL_fSL_fLNS_15FloatRoundStyleE2EEES1S_S1Y_JEEENSA_5SM1004TMEM4LOAD26SM100_TMEM_LOAD_32dp32b32xENSA_20SM90_TMA_LOAD_IM2COLENS19_INS1A_ILi1ELi4ELi3EEES1D_NSY_INSB_IJS1E_S1U_EEENSB_IJS1U_SE_EEEEEEENSA_39AutoVectorizingCopyWithAssumedAlignmentILi128EEENSA_21SM90_TMA_STORE_IM2COLES2G_S2I_S2I_EEEvvEEEEvNT_6ParamsE) ;  /* 0xffffff5c02747950 */ /* 0x000fea0003c3ffff */
        .weak           $__internal_1_$__cuda_sm10x_tcgen05_guardrail_trap_phase_invalid_during_alloc
        .type           $__internal_1_$__cuda_sm10x_tcgen05_guardrail_trap_phase_invalid_during_alloc,@function
        .size           $__internal_1_$__cuda_sm10x_tcgen05_guardrail_trap_phase_invalid_during_alloc,($__internal_2_$__cuda_sm10x_tcgen05_guardrail_trap_unallocated_columns_being_dealloced - $__internal_1_$__cuda_sm10x_tcgen05_guardrail_trap_phase_invalid_during_alloc)
$__internal_1_$__cuda_sm10x_tcgen05_guardrail_trap_phase_invalid_during_alloc:
[----:B------:R-:W-:Y:S05]  /*a230*/  BPT.TRAP 0x1 ;  /* 0x000000040000795c */ /* 0x000fea0000300000 */
[----:B------:R-:W-:-:S04]  /*a240*/  MOV R5, 0x0 ;  /* 0x0000000000057802 */ /* 0x000fc80000000f00 */
[----:B------:R-:W-:Y:S05]  /*a250*/  RET.REL.NODEC R4 `(_ZN7cutlass13device_kernelINS_4conv6kernel13ConvUniversalINS1_16ConvProblemShapeILNS1_8OperatorE0ELi2EEENS1_10collective14CollectiveConvINS1_47MainloopSm100TmaUmmaWarpSpecializedImplicitGemmILS5_0ELi26ELi2ELi1ELi2EN4cute5tupleIJNSA_1CILi2EEENSC_ILi1EEESE_EEEEENSB_IJNSC_ILi128EEESH_NSB_IJNSC_ILi64EEEEEEEEENS_12float_e4m3_tESL_NSA_8TiledMMAINSA_8MMA_AtomIJNSA_10MMA_TraitsINSA_25SM100_MMA_F8F6F4_2x1SM_SSEJSL_SL_fSH_SH_NSA_17integral_constantINSA_4UMMA5MajorELSS_0EEEST_NSQ_INSR_7ScaleInELSU_0EEESV_EEEEEENSA_6LayoutINSB_IJSE_SE_SE_EEENSB_IJNSC_ILi0EEES10_S10_EEEEENSB_IJNSA_10UnderscoreES13_S13_EEEEENS7_6detail27Sm100ImplicitGemmTileTraitsINSA_25SM100_TMA_2SM_LOAD_IM2COLENSA_14ComposedLayoutINSA_7SwizzleILi2ELi4ELi3EEENSA_18smem_ptr_flag_bitsILi8EEENSY_INSB_IJNSC_ILi8EEESI_EEENSB_IJSI_SE_EEEEEEEvEENS17_INSA_18SM100_TMA_2SM_LOADES1I_vEEEENS_8epilogue10collective18CollectiveEpilogueINS1N_23Sm100TmaWarpSpecializedILi2ELi2ELi32ELb0ELb0EEEJNSB_IJSI_SH_SJ_EEENSB_IJNSY_ISI_SE_EENSY_INSB_IJNSC_ILi32EEESD_EEENSB_IJSE_SI_EEEEEEEESL_NSB_IJNSB_IJlllEEESE_S10_EEESL_S20_NS1N_6fusion15FusionCallbacksIS1R_NS21_17LinearCombinationISL_fSL_fLNS_15FloatRoundStyleE2EEES1S_S1Y_JEEENSA_5SM1004TMEM4LOAD26SM100_TMEM_LOAD_32dp32b32xENSA_20SM90_TMA_LOAD_IM2COLENS19_INS1A_ILi1ELi4ELi3EEES1D_NSY_INSB_IJS1E_S1U_EEENSB_IJS1U_SE_EEEEEEENSA_39AutoVectorizingCopyWithAssumedAlignmentILi128EEENSA_21SM90_TMA_STORE_IM2COLES2G_S2I_S2I_EEEvvEEEEvNT_6ParamsE) ;  /* 0xffffff5c04687950 */ /* 0x000fea0003c3ffff */
        .weak           $__internal_2_$__cuda_sm10x_tcgen05_guardrail_trap_unallocated_columns_being_dealloced
        .type           $__internal_2_$__cuda_sm10x_tcgen05_guardrail_trap_unallocated_columns_being_dealloced,@function
        .size           $__internal_2_$__cuda_sm10x_tcgen05_guardrail_trap_unallocated_columns_being_dealloced,(.L_x_221 - $__internal_2_$__cuda_sm10x_tcgen05_guardrail_trap_unallocated_columns_being_dealloced)
$__internal_2_$__cuda_sm10x_tcgen05_guardrail_trap_unallocated_columns_being_dealloced:
[----:B------:R-:W-:Y:S05]  /*a260*/  BPT.TRAP 0x1 ;  /* 0x000000040000795c */ /* 0x000fea0000300000 */
[----:B------:R-:W-:-:S04]  /*a270*/  HFMA2 R3, -RZ, RZ, 0, 0 ;  /* 0x00000000ff037431 */ /* 0x000fc800000001ff */
[----:B------:R-:W-:Y:S05]  /*a280*/  RET.REL.NODEC R2 `(_ZN7cutlass13device_kernelINS_4conv6kernel13ConvUniversalINS1_16ConvProblemShapeILNS1_8OperatorE0ELi2EEENS1_10collective14CollectiveConvINS1_47MainloopSm100TmaUmmaWarpSpecializedImplicitGemmILS5_0ELi26ELi2ELi1ELi2EN4cute5tupleIJNSA_1CILi2EEENSC_ILi1EEESE_EEEEENSB_IJNSC_ILi128EEESH_NSB_IJNSC_ILi64EEEEEEEEENS_12float_e4m3_tESL_NSA_8TiledMMAINSA_8MMA_AtomIJNSA_10MMA_TraitsINSA_25SM100_MMA_F8F6F4_2x1SM_SSEJSL_SL_fSH_SH_NSA_17integral_constantINSA_4UMMA5MajorELSS_0EEEST_NSQ_INSR_7ScaleInELSU_0EEESV_EEEEEENSA_6LayoutINSB_IJSE_SE_SE_EEENSB_IJNSC_ILi0EEES10_S10_EEEEENSB_IJNSA_10UnderscoreES13_S13_EEEEENS7_6detail27Sm100ImplicitGemmTileTraitsINSA_25SM100_TMA_2SM_LOAD_IM2COLENSA_14ComposedLayoutINSA_7SwizzleILi2ELi4ELi3EEENSA_18smem_ptr_flag_bitsILi8EEENSY_INSB_IJNSC_ILi8EEESI_EEENSB_IJSI_SE_EEEEEEEvEENS17_INSA_18SM100_TMA_2SM_LOADES1I_vEEEENS_8epilogue10collective18CollectiveEpilogueINS1N_23Sm100TmaWarpSpecializedILi2ELi2ELi32ELb0ELb0EEEJNSB_IJSI_SH_SJ_EEENSB_IJNSY_ISI_SE_EENSY_INSB_IJNSC_ILi32EEESD_EEENSB_IJSE_SI_EEEEEEEESL_NSB_IJNSB_IJlllEEESE_S10_EEESL_S20_NS1N_6fusion15FusionCallbacksIS1R_NS21_17LinearCombinationISL_fSL_fLNS_15FloatRoundStyleE2EEES1S_S1Y_JEEENSA_5SM1004TMEM4LOAD26SM100_TMEM_LOAD_32dp32b32xENSA_20SM90_TMA_LOAD_IM2COLENS19_INS1A_ILi1ELi4ELi3EEES1D_NSY_INSB_IJS1E_S1U_EEENSB_IJS1U_SE_EEEEEEENSA_39AutoVectorizingCopyWithAssumedAlignmentILi128EEENSA_21SM90_TMA_STORE_IM2COLES2G_S2I_S2I_EEEvvEEEEvNT_6ParamsE) ;  /* 0xffffff5c025c7950 */ /* 0x000fea0003c3ffff */
.L_x_220:
[----:B------:R-:W-:-:S00]  /*a290*/  BRA `(.L_x_220) ;  /* 0xfffffffc00fc7947 */ /* 0x000fc0000383ffff */
[----:B------:R-:W-:-:S00]  /*a2a0*/  NOP ;  /* 0x0000000000007918 */ /* 0x000fc00000000000 */
        /* <DEDUP_REMOVED lines=13> */
.L_x_221:


//--------------------- .nv.global.init           --------------------------
	.section	.nv.global.init,"aw",@progbits
.nv.global.init:
	.type		$str$29,@object
	.size		$str$29,($str$30 - $str$29)
$str$29:
        /*0000*/ 	.byte	0x28, 0x61, 0x64, 0x64, 0x72, 0x65, 0x73, 0x73, 0x20, 0x26, 0x20, 0x6d, 0x61, 0x73, 0x6b, 0x29
        /*0010*/ 	.byte	0x20, 0x3d, 0x3d, 0x20, 0x30, 0x00
	.type		$str$30,@object
	.size		$str$30,($str$28 - $str$30)
$str$30:
        /*0016*/ 	.byte	0x2f, 0x74, 0x6d, 0x70, 0x2f, 0x63, 0x75, 0x74, 0x6c, 0x61, 0x73, 0x73, 0x5f, 0x73, 0x77, 0x65
        /*0026*/ 	.byte	0x65, 0x70, 0x5f, 0x73, 0x72, 0x63, 0x2f, 0x69, 0x6e, 0x63, 0x6c, 0x75, 0x64, 0x65, 0x2f, 0x63
        /*0036*/ 	.byte	0x75, 0x74, 0x65, 0x2f, 0x70, 0x6f, 0x69, 0x6e, 0x74, 0x65, 0x72, 0x5f, 0x66, 0x6c, 0x61, 0x67
        /*0046*/ 	.byte	0x67, 0x65, 0x64, 0x2e, 0x68, 0x70, 0x70, 0x00
	.type		$str$28,@object
	.size		$str$28,($str$27 - $str$28)
$str$28:
        /*004e*/ 	.byte	0x2f, 0x74, 0x6d, 0x70, 0x2f, 0x63, 0x75, 0x74, 0x6c, 0x61, 0x73, 0x73, 0x5f, 0x73, 0x77, 0x65
        /*005e*/ 	.byte	0x65, 0x70, 0x5f, 0x73, 0x72, 0x63, 0x2f, 0x69, 0x6e, 0x63, 0x6c, 0x75, 0x64, 0x65, 0x2f, 0x63
        /*006e*/ 	.byte	0x75, 0x74, 0x65, 0x2f, 0x61, 0x74, 0x6f, 0x6d, 0x2f, 0x63, 0x6f, 0x70, 0x79, 0x5f, 0x74, 0x72
        /*007e*/ 	.byte	0x61, 0x69, 0x74, 0x73, 0x5f, 0x73, 0x6d, 0x31, 0x30, 0x30, 0x2e, 0x68, 0x70, 0x70, 0x00
	.type		$str$27,@object
	.size		$str$27,(__unnamed_1 - $str$27)
$str$27:
        /*008d*/ 	.byte	0x28, 0x28, 0x75, 0x69, 0x6e, 0x74, 0x33, 0x32, 0x5f, 0x74, 0x28, 0x74, 0x68, 0x72, 0x65, 0x61
        /*009d*/ 	.byte	0x64, 0x49, 0x64, 0x78, 0x2e, 0x78, 0x29, 0x20, 0x2f, 0x20, 0x33, 0x32, 0x29, 0x20, 0x25, 0x20
        /*00ad*/ 	.byte	0x34, 0x29, 0x20, 0x3d, 0x3d, 0x20, 0x28, 0x28, 0x28, 0x74, 0x6d, 0x65, 0x6d, 0x5f, 0x61, 0x64
        /*00bd*/ 	.byte	0x64, 0x72, 0x20, 0x3e, 0x3e, 0x20, 0x31, 0x36, 0x29, 0x20, 0x2f, 0x20, 0x33, 0x32, 0x29, 0x20
        /*00cd*/ 	.byte	0x25, 0x20, 0x34, 0x29, 0x00
	.type		__unnamed_1,@object
	.size		__unnamed_1,(__unnamed_2 - __unnamed_1)
__unnamed_1:
        /*00d2*/ 	.byte	0x61, 0x75, 0x74, 0x6f, 0x20, 0x63, 0x75, 0x74, 0x65, 0x3a, 0x3a, 0x61, 0x73, 0x5f, 0x70, 0x6f
        /* <DEDUP_REMOVED lines=24> */
        /*0262*/ 	.byte	0x3a, 0x3a, 0x43, 0x3c, 0x34, 0x30, 0x39, 0x36, 0x3e, 0x3e, 0x3e, 0x3e, 0x5d, 0x00
	.type		__unnamed_2,@object
	.size		__unnamed_2,(.L_2 - __unnamed_2)
__unnamed_2:
        /* <DEDUP_REMOVED lines=40> */
        /*04f0*/ 	.byte	0x74, 0x65, 0x3a, 0x3a, 0x43, 0x3c, 0x30, 0x3e, 0x3e, 0x3e, 0x3e, 0x5d, 0x00
.L_2:


//--------------------- .nv.shared._ZN7cutlass13device_kernelINS_4conv6kernel13ConvUniversalINS1_16ConvProblemShapeILNS1_8OperatorE0ELi2EEENS1_10collective14CollectiveConvINS1_47MainloopSm100TmaUmmaWarpSpecializedImplicitGemmILS5_0ELi26ELi2ELi1ELi2EN4cute5tupleIJNSA_1CILi2EEENSC_ILi1EEESE_EEEEENSB_IJNSC_ILi128EEESH_NSB_IJNSC_ILi64EEEEEEEEENS_12float_e4m3_tESL_NSA_8TiledMMAINSA_8MMA_AtomIJNSA_10MMA_TraitsINSA_25SM100_MMA_F8F6F4_2x1SM_SSEJSL_SL_fSH_SH_NSA_17integral_constantINSA_4UMMA5MajorELSS_0EEEST_NSQ_INSR_7ScaleInELSU_0EEESV_EEEEEENSA_6LayoutINSB_IJSE_SE_SE_EEENSB_IJNSC_ILi0EEES10_S10_EEEEENSB_IJNSA_10UnderscoreES13_S13_EEEEENS7_6detail27Sm100ImplicitGemmTileTraitsINSA_25SM100_TMA_2SM_LOAD_IM2COLENSA_14ComposedLayoutINSA_7SwizzleILi2ELi4ELi3EEENSA_18smem_ptr_flag_bitsILi8EEENSY_INSB_IJNSC_ILi8EEESI_EEENSB_IJSI_SE_EEEEEEEvEENS17_INSA_18SM100_TMA_2SM_LOADES1I_vEEEENS_8epilogue10collective18CollectiveEpilogueINS1N_23Sm100TmaWarpSpecializedILi2ELi2ELi32ELb0ELb0EEEJNSB_IJSI_SH_SJ_EEENSB_IJNSY_ISI_SE_EENSY_INSB_IJNSC_ILi32EEESD_EEENSB_IJSE_SI_EEEEEEEESL_NSB_IJNSB_IJlllEEESE_S10_EEESL_S20_NS1N_6fusion15FusionCallbacksIS1R_NS21_17LinearCombinationISL_fSL_fLNS_15FloatRoundStyleE2EEES1S_S1Y_JEEENSA_5SM1004TMEM4LOAD26SM100_TMEM_LOAD_32dp32b32xENSA_20SM90_TMA_LOAD_IM2COLENS19_INS1A_ILi1ELi4ELi3EEES1D_NSY_INSB_IJS1E_S1U_EEENSB_IJS1U_SE_EEEEEEENSA_39AutoVectorizingCopyWithAssumedAlignmentILi128EEENSA_21SM90_TMA_STORE_IM2COLES2G_S2I_S2I_EEEvvEEEEvNT_6ParamsE --------------------------
	.section	.nv.shared._ZN7cutlass13device_kernelINS_4conv6kernel13ConvUniversalINS1_16ConvProblemShapeILNS1_8OperatorE0ELi2EEENS1_10collective14CollectiveConvINS1_47MainloopSm100TmaUmmaWarpSpecializedImplicitGemmILS5_0ELi26ELi2ELi1ELi2EN4cute5tupleIJNSA_1CILi2EEENSC_ILi1EEESE_EEEEENSB_IJNSC_ILi128EEESH_NSB_IJNSC_ILi64EEEEEEEEENS_12float_e4m3_tESL_NSA_8TiledMMAINSA_8MMA_AtomIJNSA_10MMA_TraitsINSA_25SM100_MMA_F8F6F4_2x1SM_SSEJSL_SL_fSH_SH_NSA_17integral_constantINSA_4UMMA5MajorELSS_0EEEST_NSQ_INSR_7ScaleInELSU_0EEESV_EEEEEENSA_6LayoutINSB_IJSE_SE_SE_EEENSB_IJNSC_ILi0EEES10_S10_EEEEENSB_IJNSA_10UnderscoreES13_S13_EEEEENS7_6detail27Sm100ImplicitGemmTileTraitsINSA_25SM100_TMA_2SM_LOAD_IM2COLENSA_14ComposedLayoutINSA_7SwizzleILi2ELi4ELi3EEENSA_18smem_ptr_flag_bitsILi8EEENSY_INSB_IJNSC_ILi8EEESI_EEENSB_IJSI_SE_EEEEEEEvEENS17_INSA_18SM100_TMA_2SM_LOADES1I_vEEEENS_8epilogue10collective18CollectiveEpilogueINS1N_23Sm100TmaWarpSpecializedILi2ELi2ELi32ELb0ELb0EEEJNSB_IJSI_SH_SJ_EEENSB_IJNSY_ISI_SE_EENSY_INSB_IJNSC_ILi32EEESD_EEENSB_IJSE_SI_EEEEEEEESL_NSB_IJNSB_IJlllEEESE_S10_EEESL_S20_NS1N_6fusion15FusionCallbacksIS1R_NS21_17LinearCombinationISL_fSL_fLNS_15FloatRoundStyleE2EEES1S_S1Y_JEEENSA_5SM1004TMEM4LOAD26SM100_TMEM_LOAD_32dp32b32xENSA_20SM90_TMA_LOAD_IM2COLENS19_INS1A_ILi1ELi4ELi3EEES1D_NSY_INSB_IJS1E_S1U_EEENSB_IJS1U_SE_EEEEEEENSA_39AutoVectorizingCopyWithAssumedAlignmentILi128EEENSA_21SM90_TMA_STORE_IM2COLES2G_S2I_S2I_EEEvvEEEEvNT_6ParamsE,"aw",@nobits
	.sectionflags	@""
	.align	16
	.zero		1024


//--------------------- .nv.shared.reserved.0     --------------------------
	.section	.nv.shared.reserved.0,"aw",@nobits
	.weak		__nv_reservedSMEM_offset_0_alias
	.size		__nv_reservedSMEM_offset_0_alias, 0, 64
	.other		__nv_reservedSMEM_offset_0_alias,@"STO_CUDA_RESERVED_SHARED STV_DEFAULT"
__nv_reservedSMEM_offset_0_alias:
	.zero		0
.nv.shared.reserved.0:
	.zero		64
	.weak		__nv_reservedSMEM_tcgen05_partition
	.type		__nv_reservedSMEM_tcgen05_partition,@object
	.size		__nv_reservedSMEM_tcgen05_partition,(.L_0 - __nv_reservedSMEM_tcgen05_partition)
__nv_reservedSMEM_tcgen05_partition:
	.zero		32
.L_0:


//--------------------- .nv.global                --------------------------
	.section	.nv.global,"aw",@nobits
.nv.global:
	.type		_ZN39_INTERNAL_9262d302_4_k_cu_2bdaa072_40984cute1_E,@object
	.size		_ZN39_INTERNAL_9262d302_4_k_cu_2bdaa072_40984cute1_E,(_ZN39_INTERNAL_9262d302_4_k_cu_2bdaa072_40984cuda3std3__45__cpo6cbeginE - _ZN39_INTERNAL_9262d302_4_k_cu_2bdaa072_40984cute1_E)
_ZN39_INTERNAL_9262d302_4_k_cu_2bdaa072_40984cute1_E:
	.zero		1
	.type		_ZN39_INTERNAL_9262d302_4_k_cu_2bdaa072_40984cuda3std3__45__cpo6cbeginE,@object
	.size		_ZN39_INTERNAL_9262d302_4_k_cu_2bdaa072_40984cuda3std3__45__cpo6cbeginE,(_ZN39_INTERNAL_9262d302_4_k_cu_2bdaa072_40984cuda3std3__48in_placeE - _ZN39_INTERNAL_9262d302_4_k_cu_2bdaa072_40984cuda3std3__45__cpo6cbeginE)
_ZN39_INTERNAL_9262d302_4_k_cu_2bdaa072_40984cuda3std3__45__cpo6cbeginE:
	.zero		1
	.type		_ZN39_INTERNAL_9262d302_4_k_cu_2bdaa072_40984cuda3std3__48in_placeE,@object
	.size		_ZN39_INTERNAL_9262d302_4_k_cu_2bdaa072_40984cuda3std3__48in_placeE,(_ZN39_INTERNAL_9262d302_4_k_cu_2bdaa072_40984cuda3std6ranges3__45__cpo9iter_moveE - _ZN39_INTERNAL_9262d302_4_k_cu_2bdaa072_40984cuda3std3__48in_placeE)
_ZN39_INTERNAL_9262d302_4_k_cu_2bdaa072_40984cuda3std3__48in_placeE:
	.zero		1
	.type		_ZN39_INTERNAL_9262d302_4_k_cu_2bdaa072_40984cuda3std6ranges3__45__cpo9iter_moveE,@object
	.size		_ZN39_INTERNAL_9262d302_4_k_cu_2bdaa072_40984cuda3std6ranges3__45__cpo9iter_moveE,(_ZN39_INTERNAL_9262d302_4_k_cu_2bdaa072_40984cuda3std3__45__cpo5beginE - _ZN39_INTERNAL_9262d302_4_k_cu_2bdaa072_40984cuda3std6ranges3__45__cpo9iter_moveE)
_ZN39_INTERNAL_9262d302_4_k_cu_2bdaa072_40984cuda3std6ranges3__45__cpo9iter_moveE:
	.zero		1
	.type		_ZN39_INTERNAL_9262d302_4_k_cu_2bdaa072_40984cuda3std3__45__cpo5beginE,@object
	.size		_ZN39_INTERNAL_9262d302_4_k_cu_2bdaa072_40984cuda3std3__45__cpo5beginE,(_ZN39_INTERNAL_9262d302_4_k_cu_2bdaa072_40984cuda3std3__441_GLOBAL__N__9262d302_4_k_cu_2bdaa072_40986ignoreE - _ZN39_INTERNAL_9262d302_4_k_cu_2bdaa072_40984cuda3std3__45__cpo5beginE)
_ZN39_INTERNAL_9262d302_4_k_cu_2bdaa072_40984cuda3std3__45__cpo5beginE:
	.zero		1
	.type		_ZN39_INTERNAL_9262d302_4_k_cu_2bdaa072_40984cuda3std3__441_GLOBAL__N__9262d302_4_k_cu_2bdaa072_40986ignoreE,@object
	.size		_ZN39_INTERNAL_9262d302_4_k_cu_2bdaa072_40984cuda3std3__441_GLOBAL__N__9262d302_4_k_cu_2bdaa072_40986ignoreE,(_ZN39_INTERNAL_9262d302_4_k_cu_2bdaa072_40984cute7productE - _ZN39_INTERNAL_9262d302_4_k_cu_2bdaa072_40984cuda3std3__441_GLOBAL__N__9262d302_4_k_cu_2bdaa072_40986ignoreE)
_ZN39_INTERNAL_9262d302_4_k_cu_2bdaa072_40984cuda3std3__441_GLOBAL__N__9262d302_4_k_cu_2bdaa072_40986ignoreE:
	.zero		1
	.type		_ZN39_INTERNAL_9262d302_4_k_cu_2bdaa072_40984cute7productE,@object
	.size		_ZN39_INTERNAL_9262d302_4_k_cu_2bdaa072_40984cute7productE,(_ZN39_INTERNAL_9262d302_4_k_cu_2bdaa072_40984cuda3std3__45__cpo3endE - _ZN39_INTERNAL_9262d302_4_k_cu_2bdaa072_40984cute7productE)
_ZN39_INTERNAL_9262d302_4_k_cu_2bdaa072_40984cute7productE:
	.zero		1
	.type		_ZN39_INTERNAL_9262d302_4_k_cu_2bdaa072_40984cuda3std3__45__cpo3endE,@object
	.size		_ZN39_INTERNAL_9262d302_4_k_cu_2bdaa072_40984cuda3std3__45__cpo3endE,(_ZN39_INTERNAL_9262d302_4_k_cu_2bdaa072_40984cuda3std3__419piecewise_constructE - _ZN39_INTERNAL_9262d302_4_k_cu_2bdaa072_40984cuda3std3__45__cpo3endE)
_ZN39_INTERNAL_9262d302_4_k_cu_2bdaa072_40984cuda3std3__45__cpo3endE:
	.zero		1
	.type		_ZN39_INTERNAL_9262d302_4_k_cu_2bdaa072_40984cuda3std3__419piecewise_constructE,@object
	.size		_ZN39_INTERNAL_9262d302_4_k_cu_2bdaa072_40984cuda3std3__419piecewise_constructE,(_ZN39_INTERNAL_9262d302_4_k_cu_2bdaa072_40984cuda3std3__45__cpo4cendE - _ZN39_INTERNAL_9262d302_4_k_cu_2bdaa072_40984cuda3std3__419piecewise_constructE)
_ZN39_INTERNAL_9262d302_4_k_cu_2bdaa072_40984cuda3std3__419piecewise_constructE:
	.zero		1
	.type		_ZN39_INTERNAL_9262d302_4_k_cu_2bdaa072_40984cuda3std3__45__cpo4cendE,@object
	.size		_ZN39_INTERNAL_9262d302_4_k_cu_2bdaa072_40984cuda3std3__45__cpo4cendE,(_ZN39_INTERNAL_9262d302_4_k_cu_2bdaa072_40984cuda3std6ranges3__45__cpo4swapE - _ZN39_INTERNAL_9262d302_4_k_cu_2bdaa072_40984cuda3std3__45__cpo4cendE)
_ZN39_INTERNAL_9262d302_4_k_cu_2bdaa072_40984cuda3std3__45__cpo4cendE:
	.zero		1
	.type		_ZN39_INTERNAL_9262d302_4_k_cu_2bdaa072_40984cuda3std6ranges3__45__cpo4swapE,@object
	.size		_ZN39_INTERNAL_9262d302_4_k_cu_2bdaa072_40984cuda3std6ranges3__45__cpo4swapE,(.L_10 - _ZN39_INTERNAL_9262d302_4_k_cu_2bdaa072_40984cuda3std6ranges3__45__cpo4swapE)
_ZN39_INTERNAL_9262d302_4_k_cu_2bdaa072_40984cuda3std6ranges3__45__cpo4swapE:
	.zero		1
.L_10:


//--------------------- .nv.constant0._ZN7cutlass13device_kernelINS_4conv6kernel13ConvUniversalINS1_16ConvProblemShapeILNS1_8OperatorE0ELi2EEENS1_10collective14CollectiveConvINS1_47MainloopSm100TmaUmmaWarpSpecializedImplicitGemmILS5_0ELi26ELi2ELi1ELi2EN4cute5tupleIJNSA_1CILi2EEENSC_ILi1EEESE_EEEEENSB_IJNSC_ILi128EEESH_NSB_IJNSC_ILi64EEEEEEEEENS_12float_e4m3_tESL_NSA_8TiledMMAINSA_8MMA_AtomIJNSA_10MMA_TraitsINSA_25SM100_MMA_F8F6F4_2x1SM_SSEJSL_SL_fSH_SH_NSA_17integral_constantINSA_4UMMA5MajorELSS_0EEEST_NSQ_INSR_7ScaleInELSU_0EEESV_EEEEEENSA_6LayoutINSB_IJSE_SE_SE_EEENSB_IJNSC_ILi0EEES10_S10_EEEEENSB_IJNSA_10UnderscoreES13_S13_EEEEENS7_6detail27Sm100ImplicitGemmTileTraitsINSA_25SM100_TMA_2SM_LOAD_IM2COLENSA_14ComposedLayoutINSA_7SwizzleILi2ELi4ELi3EEENSA_18smem_ptr_flag_bitsILi8EEENSY_INSB_IJNSC_ILi8EEESI_EEENSB_IJSI_SE_EEEEEEEvEENS17_INSA_18SM100_TMA_2SM_LOADES1I_vEEEENS_8epilogue10collective18CollectiveEpilogueINS1N_23Sm100TmaWarpSpecializedILi2ELi2ELi32ELb0ELb0EEEJNSB_IJSI_SH_SJ_EEENSB_IJNSY_ISI_SE_EENSY_INSB_IJNSC_ILi32EEESD_EEENSB_IJSE_SI_EEEEEEEESL_NSB_IJNSB_IJlllEEESE_S10_EEESL_S20_NS1N_6fusion15FusionCallbacksIS1R_NS21_17LinearCombinationISL_fSL_fLNS_15FloatRoundStyleE2EEES1S_S1Y_JEEENSA_5SM1004TMEM4LOAD26SM100_TMEM_LOAD_32dp32b32xENSA_20SM90_TMA_LOAD_IM2COLENS19_INS1A_ILi1ELi4ELi3EEES1D_NSY_INSB_IJS1E_S1U_EEENSB_IJS1U_SE_EEEEEEENSA_39AutoVectorizingCopyWithAssumedAlignmentILi128EEENSA_21SM90_TMA_STORE_IM2COLES2G_S2I_S2I_EEEvvEEEEvNT_6ParamsE --------------------------
	.section	.nv.constant0._ZN7cutlass13device_kernelINS_4conv6kernel13ConvUniversalINS1_16ConvProblemShapeILNS1_8OperatorE0ELi2EEENS1_10collective14CollectiveConvINS1_47MainloopSm100TmaUmmaWarpSpecializedImplicitGemmILS5_0ELi26ELi2ELi1ELi2EN4cute5tupleIJNSA_1CILi2EEENSC_ILi1EEESE_EEEEENSB_IJNSC_ILi128EEESH_NSB_IJNSC_ILi64EEEEEEEEENS_12float_e4m3_tESL_NSA_8TiledMMAINSA_8MMA_AtomIJNSA_10MMA_TraitsINSA_25SM100_MMA_F8F6F4_2x1SM_SSEJSL_SL_fSH_SH_NSA_17integral_constantINSA_4UMMA5MajorELSS_0EEEST_NSQ_INSR_7ScaleInELSU_0EEESV_EEEEEENSA_6LayoutINSB_IJSE_SE_SE_EEENSB_IJNSC_ILi0EEES10_S10_EEEEENSB_IJNSA_10UnderscoreES13_S13_EEEEENS7_6detail27Sm100ImplicitGemmTileTraitsINSA_25SM100_TMA_2SM_LOAD_IM2COLENSA_14ComposedLayoutINSA_7SwizzleILi2ELi4ELi3EEENSA_18smem_ptr_flag_bitsILi8EEENSY_INSB_IJNSC_ILi8EEESI_EEENSB_IJSI_SE_EEEEEEEvEENS17_INSA_18SM100_TMA_2SM_LOADES1I_vEEEENS_8epilogue10collective18CollectiveEpilogueINS1N_23Sm100TmaWarpSpecializedILi2ELi2ELi32ELb0ELb0EEEJNSB_IJSI_SH_SJ_EEENSB_IJNSY_ISI_SE_EENSY_INSB_IJNSC_ILi32EEESD_EEENSB_IJSE_SI_EEEEEEEESL_NSB_IJNSB_IJlllEEESE_S10_EEESL_S20_NS1N_6fusion15FusionCallbacksIS1R_NS21_17LinearCombinationISL_fSL_fLNS_15FloatRoundStyleE2EEES1S_S1Y_JEEENSA_5SM1004TMEM4LOAD26SM100_TMEM_LOAD_32dp32b32xENSA_20SM90_TMA_LOAD_IM2COLENS19_INS1A_ILi1ELi4ELi3EEES1D_NSY_INSB_IJS1E_S1U_EEENSB_IJS1U_SE_EEEEEEENSA_39AutoVectorizingCopyWithAssumedAlignmentILi128EEENSA_21SM90_TMA_STORE_IM2COLES2G_S2I_S2I_EEEvvEEEEvNT_6ParamsE,"a",@progbits
	.sectionflags	@""
	.align	4
.nv.constant0._ZN7cutlass13device_kernelINS_4conv6kernel13ConvUniversalINS1_16ConvProblemShapeILNS1_8OperatorE0ELi2EEENS1_10collective14CollectiveConvINS1_47MainloopSm100TmaUmmaWarpSpecializedImplicitGemmILS5_0ELi26ELi2ELi1ELi2EN4cute5tupleIJNSA_1CILi2EEENSC_ILi1EEESE_EEEEENSB_IJNSC_ILi128EEESH_NSB_IJNSC_ILi64EEEEEEEEENS_12float_e4m3_tESL_NSA_8TiledMMAINSA_8MMA_AtomIJNSA_10MMA_TraitsINSA_25SM100_MMA_F8F6F4_2x1SM_SSEJSL_SL_fSH_SH_NSA_17integral_constantINSA_4UMMA5MajorELSS_0EEEST_NSQ_INSR_7ScaleInELSU_0EEESV_EEEEEENSA_6LayoutINSB_IJSE_SE_SE_EEENSB_IJNSC_ILi0EEES10_S10_EEEEENSB_IJNSA_10UnderscoreES13_S13_EEEEENS7_6detail27Sm100ImplicitGemmTileTraitsINSA_25SM100_TMA_2SM_LOAD_IM2COLENSA_14ComposedLayoutINSA_7SwizzleILi2ELi4ELi3EEENSA_18smem_ptr_flag_bitsILi8EEENSY_INSB_IJNSC_ILi8EEESI_EEENSB_IJSI_SE_EEEEEEEvEENS17_INSA_18SM100_TMA_2SM_LOADES1I_vEEEENS_8epilogue10collective18CollectiveEpilogueINS1N_23Sm100TmaWarpSpecializedILi2ELi2ELi32ELb0ELb0EEEJNSB_IJSI_SH_SJ_EEENSB_IJNSY_ISI_SE_EENSY_INSB_IJNSC_ILi32EEESD_EEENSB_IJSE_SI_EEEEEEEESL_NSB_IJNSB_IJlllEEESE_S10_EEESL_S20_NS1N_6fusion15FusionCallbacksIS1R_NS21_17LinearCombinationISL_fSL_fLNS_15FloatRoundStyleE2EEES1S_S1Y_JEEENSA_5SM1004TMEM4LOAD26SM100_TMEM_LOAD_32dp32b32xENSA_20SM90_TMA_LOAD_IM2COLENS19_INS1A_ILi1ELi4ELi3EEES1D_NSY_INSB_IJS1E_S1U_EEENSB_IJS1U_SE_EEEEEEENSA_39AutoVectorizingCopyWithAssumedAlignmentILi128EEENSA_21SM90_TMA_STORE_IM2COLES2G_S2I_S2I_EEEvvEEEEvNT_6ParamsE:
	.zero		2944


//--------------------- SYMBOLS --------------------------

	.type		.nv.reservedSmem.offset0,@object
	.size		.nv.reservedSmem.offset0,0x4
	.type		.nv.reservedSmem.cap,@object
	.size		.nv.reservedSmem.cap,0x4
	.type		__assertfail,@function
